//
// Generated by NVIDIA NVVM Compiler
//
// Compiler Build ID: CL-36424714
// Cuda compilation tools, release 13.0, V13.0.88
// Based on NVVM 20.0.0
//

.version 9.0
.target sm_100
.address_size 64

	// .globl	_Z16parallel_col_sumPKiPfS1_j
// _ZZ16parallel_col_sumPKiPfS1_jE4tile has been demoted
// _ZZ16parallel_col_sumPKiPfS1_jE10tile_accum has been demoted

.visible .entry _Z16parallel_col_sumPKiPfS1_j(
	.param .u64 .ptr .align 1 _Z16parallel_col_sumPKiPfS1_j_param_0,
	.param .u64 .ptr .align 1 _Z16parallel_col_sumPKiPfS1_j_param_1,
	.param .u64 .ptr .align 1 _Z16parallel_col_sumPKiPfS1_j_param_2,
	.param .u32 _Z16parallel_col_sumPKiPfS1_j_param_3
)
{
	.reg .pred 	%p<4>;
	.reg .b32 	%r<78>;
	.reg .b32 	%f<19>;
	.reg .b64 	%rd<33>;
	// demoted variable
	.shared .align 4 .b8 _ZZ16parallel_col_sumPKiPfS1_jE4tile[2048];
	// demoted variable
	.shared .align 4 .u32 _ZZ16parallel_col_sumPKiPfS1_jE10tile_accum;
	ld.param.u64 	%rd6, [_Z16parallel_col_sumPKiPfS1_j_param_0];
	ld.param.u64 	%rd7, [_Z16parallel_col_sumPKiPfS1_j_param_1];
	ld.param.u64 	%rd5, [_Z16parallel_col_sumPKiPfS1_j_param_2];
	ld.param.u32 	%r25, [_Z16parallel_col_sumPKiPfS1_j_param_3];
	cvta.to.global.u64 	%rd1, %rd6;
	cvta.to.global.u64 	%rd8, %rd7;
	mov.u32 	%r1, %tid.x;
	mov.u32 	%r27, %ctaid.y;
	mov.u32 	%r28, %ctaid.x;
	shl.b32 	%r2, %r28, 9;
	shl.b32 	%r29, %r1, 2;
	mov.u32 	%r30, _ZZ16parallel_col_sumPKiPfS1_jE4tile;
	add.s32 	%r3, %r30, %r29;
	mul.lo.s32 	%r31, %r27, %r25;
	shl.b32 	%r32, %r31, 6;
	add.s32 	%r33, %r1, %r32;
	add.s32 	%r34, %r33, %r2;
	add.s32 	%r68, %r34, 256;
	mul.wide.u32 	%rd9, %r27, 256;
	add.s64 	%rd32, %rd8, %rd9;
	mov.b32 	%r69, 0;
	mov.u32 	%r70, %r69;
	mov.u32 	%r71, %r69;
	mov.u32 	%r72, %r69;
	mov.u32 	%r73, %r69;
	mov.u32 	%r74, %r69;
	mov.u32 	%r75, %r69;
	mov.u32 	%r76, %r69;
	mov.u32 	%r77, %r69;
$L__BB0_1:
	setp.ne.s32 	%p1, %r1, 0;
	add.s32 	%r35, %r68, -256;
	mul.wide.u32 	%rd10, %r35, 4;
	add.s64 	%rd11, %rd1, %rd10;
	ld.global.u32 	%r36, [%rd11];
	st.shared.u32 	[%r3], %r36;
	add.s32 	%r37, %r68, -192;
	mul.wide.u32 	%rd12, %r37, 4;
	add.s64 	%rd13, %rd1, %rd12;
	ld.global.u32 	%r38, [%rd13];
	st.shared.u32 	[%r3+256], %r38;
	add.s32 	%r39, %r68, -128;
	mul.wide.u32 	%rd14, %r39, 4;
	add.s64 	%rd15, %rd1, %rd14;
	ld.global.u32 	%r40, [%rd15];
	st.shared.u32 	[%r3+512], %r40;
	add.s32 	%r41, %r68, -64;
	mul.wide.u32 	%rd16, %r41, 4;
	add.s64 	%rd17, %rd1, %rd16;
	ld.global.u32 	%r42, [%rd17];
	st.shared.u32 	[%r3+768], %r42;
	add.s32 	%r43, %r68, 192;
	mul.wide.u32 	%rd18, %r68, 4;
	add.s64 	%rd19, %rd1, %rd18;
	ld.global.u32 	%r44, [%rd19];
	st.shared.u32 	[%r3+1024], %r44;
	add.s32 	%r45, %r68, 64;
	mul.wide.u32 	%rd20, %r45, 4;
	add.s64 	%rd21, %rd1, %rd20;
	ld.global.u32 	%r46, [%rd21];
	st.shared.u32 	[%r3+1280], %r46;
	add.s32 	%r47, %r68, 128;
	mul.wide.u32 	%rd22, %r47, 4;
	add.s64 	%rd23, %rd1, %rd22;
	ld.global.u32 	%r48, [%rd23];
	st.shared.u32 	[%r3+1536], %r48;
	mul.wide.u32 	%rd24, %r43, 4;
	add.s64 	%rd25, %rd1, %rd24;
	ld.global.u32 	%r49, [%rd25];
	st.shared.u32 	[%r3+1792], %r49;
	@%p1 bra 	$L__BB0_3;
	mov.b32 	%r50, 0;
	st.shared.u32 	[_ZZ16parallel_col_sumPKiPfS1_jE10tile_accum], %r50;
$L__BB0_3:
	setp.ne.s32 	%p2, %r1, 0;
	bar.sync 	0;
	ld.shared.u32 	%r51, [%r3];
	add.s32 	%r77, %r77, %r51;
	ld.shared.u32 	%r52, [%r3+256];
	add.s32 	%r53, %r52, %r51;
	add.s32 	%r76, %r76, %r52;
	ld.shared.u32 	%r54, [%r3+512];
	add.s32 	%r55, %r54, %r53;
	add.s32 	%r75, %r75, %r54;
	ld.shared.u32 	%r56, [%r3+768];
	add.s32 	%r57, %r56, %r55;
	add.s32 	%r74, %r74, %r56;
	ld.shared.u32 	%r58, [%r3+1024];
	add.s32 	%r59, %r58, %r57;
	add.s32 	%r73, %r73, %r58;
	ld.shared.u32 	%r60, [%r3+1280];
	add.s32 	%r61, %r60, %r59;
	add.s32 	%r72, %r72, %r60;
	ld.shared.u32 	%r62, [%r3+1536];
	add.s32 	%r63, %r62, %r61;
	add.s32 	%r71, %r71, %r62;
	ld.shared.u32 	%r64, [%r3+1792];
	add.s32 	%r65, %r64, %r63;
	add.s32 	%r70, %r70, %r64;
	bar.sync 	0;
	atom.shared.add.u32 	%r66, [_ZZ16parallel_col_sumPKiPfS1_jE10tile_accum], %r65;
	bar.sync 	0;
	@%p2 bra 	$L__BB0_5;
	ld.shared.u32 	%r67, [_ZZ16parallel_col_sumPKiPfS1_jE10tile_accum];
	cvt.rn.f32.s32 	%f1, %r67;
	atom.global.add.f32 	%f2, [%rd32], %f1;
$L__BB0_5:
	bar.sync 	0;
	add.s32 	%r69, %r69, 1;
	add.s32 	%r68, %r68, %r25;
	add.s64 	%rd32, %rd32, 4;
	setp.ne.s32 	%p3, %r69, 64;
	@%p3 bra 	$L__BB0_1;
	cvt.u64.u32 	%rd26, %r1;
	cvta.to.global.u64 	%rd27, %rd5;
	cvt.u64.u32 	%rd28, %r2;
	add.s64 	%rd29, %rd28, %rd26;
	shl.b64 	%rd30, %rd29, 2;
	add.s64 	%rd31, %rd27, %rd30;
	cvt.rn.f32.s32 	%f3, %r77;
	atom.global.add.f32 	%f4, [%rd31], %f3;
	cvt.rn.f32.s32 	%f5, %r76;
	atom.global.add.f32 	%f6, [%rd31+256], %f5;
	cvt.rn.f32.s32 	%f7, %r75;
	atom.global.add.f32 	%f8, [%rd31+512], %f7;
	cvt.rn.f32.s32 	%f9, %r74;
	atom.global.add.f32 	%f10, [%rd31+768], %f9;
	cvt.rn.f32.s32 	%f11, %r73;
	atom.global.add.f32 	%f12, [%rd31+1024], %f11;
	cvt.rn.f32.s32 	%f13, %r72;
	atom.global.add.f32 	%f14, [%rd31+1280], %f13;
	cvt.rn.f32.s32 	%f15, %r71;
	atom.global.add.f32 	%f16, [%rd31+1536], %f15;
	cvt.rn.f32.s32 	%f17, %r70;
	atom.global.add.f32 	%f18, [%rd31+1792], %f17;
	ret;

}
	// .globl	_Z7avg_divPfj
.visible .entry _Z7avg_divPfj(
	.param .u64 .ptr .align 1 _Z7avg_divPfj_param_0,
	.param .u32 _Z7avg_divPfj_param_1
)
{
	.reg .b32 	%r<6>;
	.reg .b32 	%f<4>;
	.reg .b64 	%rd<5>;

	ld.param.u64 	%rd1, [_Z7avg_divPfj_param_0];
	ld.param.u32 	%r1, [_Z7avg_divPfj_param_1];
	cvta.to.global.u64 	%rd2, %rd1;
	mov.u32 	%r2, %ctaid.x;
	mov.u32 	%r3, %ntid.x;
	mov.u32 	%r4, %tid.x;
	mad.lo.s32 	%r5, %r2, %r3, %r4;
	mul.wide.u32 	%rd3, %r5, 4;
	add.s64 	%rd4, %rd2, %rd3;
	ld.global.f32 	%f1, [%rd4];
	cvt.rn.f32.u32 	%f2, %r1;
	div.rn.f32 	%f3, %f1, %f2;
	st.global.f32 	[%rd4], %f3;
	ret;

}
	// .globl	_Z7col_sumPKiPfii
.visible .entry _Z7col_sumPKiPfii(
	.param .u64 .ptr .align 1 _Z7col_sumPKiPfii_param_0,
	.param .u64 .ptr .align 1 _Z7col_sumPKiPfii_param_1,
	.param .u32 _Z7col_sumPKiPfii_param_2,
	.param .u32 _Z7col_sumPKiPfii_param_3
)
{
	.reg .pred 	%p<10>;
	.reg .b32 	%r<118>;
	.reg .b32 	%f<7>;
	.reg .b64 	%rd<43>;

	ld.param.u64 	%rd3, [_Z7col_sumPKiPfii_param_0];
	ld.param.u64 	%rd2, [_Z7col_sumPKiPfii_param_1];
	ld.param.u32 	%r36, [_Z7col_sumPKiPfii_param_2];
	ld.param.u32 	%r37, [_Z7col_sumPKiPfii_param_3];
	cvta.to.global.u64 	%rd1, %rd3;
	mov.u32 	%r38, %ctaid.x;
	mov.u32 	%r39, %ntid.x;
	mov.u32 	%r40, %tid.x;
	mad.lo.s32 	%r1, %r38, %r39, %r40;
	setp.lt.s32 	%p1, %r36, 1;
	mov.f32 	%f6, 0f00000000;
	@%p1 bra 	$L__BB2_14;
	and.b32  	%r2, %r36, 15;
	setp.lt.u32 	%p2, %r36, 16;
	mov.b32 	%r109, 0;
	mov.u32 	%r117, %r109;
	@%p2 bra 	$L__BB2_4;
	and.b32  	%r109, %r36, 2147483632;
	neg.s32 	%r103, %r109;
	shl.b32 	%r5, %r37, 4;
	mov.b32 	%r117, 0;
	mul.wide.s32 	%rd6, %r37, 4;
	mov.u32 	%r102, %r1;
$L__BB2_3:
	.pragma "nounroll";
	mul.wide.s32 	%rd4, %r102, 4;
	add.s64 	%rd5, %rd1, %rd4;
	ld.global.u32 	%r44, [%rd5];
	add.s32 	%r45, %r44, %r117;
	add.s64 	%rd7, %rd5, %rd6;
	ld.global.u32 	%r46, [%rd7];
	add.s32 	%r47, %r46, %r45;
	add.s64 	%rd8, %rd7, %rd6;
	ld.global.u32 	%r48, [%rd8];
	add.s32 	%r49, %r48, %r47;
	add.s64 	%rd9, %rd8, %rd6;
	ld.global.u32 	%r50, [%rd9];
	add.s32 	%r51, %r50, %r49;
	add.s64 	%rd10, %rd9, %rd6;
	ld.global.u32 	%r52, [%rd10];
	add.s32 	%r53, %r52, %r51;
	add.s64 	%rd11, %rd10, %rd6;
	ld.global.u32 	%r54, [%rd11];
	add.s32 	%r55, %r54, %r53;
	add.s64 	%rd12, %rd11, %rd6;
	ld.global.u32 	%r56, [%rd12];
	add.s32 	%r57, %r56, %r55;
	add.s64 	%rd13, %rd12, %rd6;
	ld.global.u32 	%r58, [%rd13];
	add.s32 	%r59, %r58, %r57;
	add.s64 	%rd14, %rd13, %rd6;
	ld.global.u32 	%r60, [%rd14];
	add.s32 	%r61, %r60, %r59;
	add.s64 	%rd15, %rd14, %rd6;
	ld.global.u32 	%r62, [%rd15];
	add.s32 	%r63, %r62, %r61;
	add.s64 	%rd16, %rd15, %rd6;
	ld.global.u32 	%r64, [%rd16];
	add.s32 	%r65, %r64, %r63;
	add.s64 	%rd17, %rd16, %rd6;
	ld.global.u32 	%r66, [%rd17];
	add.s32 	%r67, %r66, %r65;
	add.s64 	%rd18, %rd17, %rd6;
	ld.global.u32 	%r68, [%rd18];
	add.s32 	%r69, %r68, %r67;
	add.s64 	%rd19, %rd18, %rd6;
	ld.global.u32 	%r70, [%rd19];
	add.s32 	%r71, %r70, %r69;
	add.s64 	%rd20, %rd19, %rd6;
	ld.global.u32 	%r72, [%rd20];
	add.s32 	%r73, %r72, %r71;
	add.s64 	%rd21, %rd20, %rd6;
	ld.global.u32 	%r74, [%rd21];
	add.s32 	%r117, %r74, %r73;
	add.s32 	%r103, %r103, 16;
	add.s32 	%r102, %r102, %r5;
	setp.ne.s32 	%p3, %r103, 0;
	@%p3 bra 	$L__BB2_3;
$L__BB2_4:
	setp.eq.s32 	%p4, %r2, 0;
	@%p4 bra 	$L__BB2_13;
	and.b32  	%r15, %r36, 7;
	setp.lt.u32 	%p5, %r2, 8;
	@%p5 bra 	$L__BB2_7;
	mad.lo.s32 	%r76, %r109, %r37, %r1;
	mul.wide.s32 	%rd22, %r76, 4;
	add.s64 	%rd23, %rd1, %rd22;
	ld.global.u32 	%r77, [%rd23];
	add.s32 	%r78, %r77, %r117;
	mul.wide.s32 	%rd24, %r37, 4;
	add.s64 	%rd25, %rd23, %rd24;
	ld.global.u32 	%r79, [%rd25];
	add.s32 	%r80, %r79, %r78;
	add.s64 	%rd26, %rd25, %rd24;
	ld.global.u32 	%r81, [%rd26];
	add.s32 	%r82, %r81, %r80;
	add.s64 	%rd27, %rd26, %rd24;
	ld.global.u32 	%r83, [%rd27];
	add.s32 	%r84, %r83, %r82;
	add.s64 	%rd28, %rd27, %rd24;
	ld.global.u32 	%r85, [%rd28];
	add.s32 	%r86, %r85, %r84;
	add.s64 	%rd29, %rd28, %rd24;
	ld.global.u32 	%r87, [%rd29];
	add.s32 	%r88, %r87, %r86;
	add.s64 	%rd30, %rd29, %rd24;
	ld.global.u32 	%r89, [%rd30];
	add.s32 	%r90, %r89, %r88;
	add.s64 	%rd31, %rd30, %rd24;
	ld.global.u32 	%r91, [%rd31];
	add.s32 	%r117, %r91, %r90;
	add.s32 	%r109, %r109, 8;
$L__BB2_7:
	setp.eq.s32 	%p6, %r15, 0;
	@%p6 bra 	$L__BB2_13;
	and.b32  	%r21, %r36, 3;
	setp.lt.u32 	%p7, %r15, 4;
	@%p7 bra 	$L__BB2_10;
	mad.lo.s32 	%r93, %r109, %r37, %r1;
	mul.wide.s32 	%rd32, %r93, 4;
	add.s64 	%rd33, %rd1, %rd32;
	ld.global.u32 	%r94, [%rd33];
	add.s32 	%r95, %r94, %r117;
	mul.wide.s32 	%rd34, %r37, 4;
	add.s64 	%rd35, %rd33, %rd34;
	ld.global.u32 	%r96, [%rd35];
	add.s32 	%r97, %r96, %r95;
	add.s64 	%rd36, %rd35, %rd34;
	ld.global.u32 	%r98, [%rd36];
	add.s32 	%r99, %r98, %r97;
	add.s64 	%rd37, %rd36, %rd34;
	ld.global.u32 	%r100, [%rd37];
	add.s32 	%r117, %r100, %r99;
	add.s32 	%r109, %r109, 4;
$L__BB2_10:
	setp.eq.s32 	%p8, %r21, 0;
	@%p8 bra 	$L__BB2_13;
	mad.lo.s32 	%r115, %r109, %r37, %r1;
	neg.s32 	%r114, %r21;
$L__BB2_12:
	.pragma "nounroll";
	mul.wide.s32 	%rd38, %r115, 4;
	add.s64 	%rd39, %rd1, %rd38;
	ld.global.u32 	%r101, [%rd39];
	add.s32 	%r117, %r101, %r117;
	add.s32 	%r115, %r115, %r37;
	add.s32 	%r114, %r114, 1;
	setp.ne.s32 	%p9, %r114, 0;
	@%p9 bra 	$L__BB2_12;
$L__BB2_13:
	cvt.rn.f32.s32 	%f6, %r117;
$L__BB2_14:
	cvta.to.global.u64 	%rd40, %rd2;
	cvt.rn.f32.s32 	%f4, %r36;
	div.rn.f32 	%f5, %f6, %f4;
	mul.wide.s32 	%rd41, %r1, 4;
	add.s64 	%rd42, %rd40, %rd41;
	st.global.f32 	[%rd42], %f5;
	ret;

}
	// .globl	_Z7row_sumPKiPfi
.visible .entry _Z7row_sumPKiPfi(
	.param .u64 .ptr .align 1 _Z7row_sumPKiPfi_param_0,
	.param .u64 .ptr .align 1 _Z7row_sumPKiPfi_param_1,
	.param .u32 _Z7row_sumPKiPfi_param_2
)
{
	.reg .pred 	%p<10>;
	.reg .b32 	%r<117>;
	.reg .b32 	%f<7>;
	.reg .b64 	%rd<16>;

	ld.param.u64 	%rd4, [_Z7row_sumPKiPfi_param_0];
	ld.param.u64 	%rd3, [_Z7row_sumPKiPfi_param_1];
	ld.param.u32 	%r36, [_Z7row_sumPKiPfi_param_2];
	cvta.to.global.u64 	%rd1, %rd4;
	mov.u32 	%r37, %ctaid.x;
	mov.u32 	%r38, %ntid.x;
	mov.u32 	%r39, %tid.x;
	mad.lo.s32 	%r1, %r37, %r38, %r39;
	setp.lt.s32 	%p1, %r36, 1;
	mov.f32 	%f6, 0f00000000;
	@%p1 bra 	$L__BB3_14;
	mul.lo.s32 	%r2, %r36, %r1;
	and.b32  	%r3, %r36, 15;
	setp.lt.u32 	%p2, %r36, 16;
	mov.b32 	%r108, 0;
	mov.u32 	%r116, %r108;
	@%p2 bra 	$L__BB3_4;
	and.b32  	%r108, %r36, 2147483632;
	neg.s32 	%r102, %r108;
	add.s64 	%rd2, %rd1, 32;
	mov.b32 	%r116, 0;
	mov.u32 	%r101, %r2;
$L__BB3_3:
	.pragma "nounroll";
	mul.wide.s32 	%rd5, %r101, 4;
	add.s64 	%rd6, %rd2, %rd5;
	ld.global.u32 	%r43, [%rd6+-32];
	add.s32 	%r44, %r43, %r116;
	ld.global.u32 	%r45, [%rd6+-28];
	add.s32 	%r46, %r45, %r44;
	ld.global.u32 	%r47, [%rd6+-24];
	add.s32 	%r48, %r47, %r46;
	ld.global.u32 	%r49, [%rd6+-20];
	add.s32 	%r50, %r49, %r48;
	ld.global.u32 	%r51, [%rd6+-16];
	add.s32 	%r52, %r51, %r50;
	ld.global.u32 	%r53, [%rd6+-12];
	add.s32 	%r54, %r53, %r52;
	ld.global.u32 	%r55, [%rd6+-8];
	add.s32 	%r56, %r55, %r54;
	ld.global.u32 	%r57, [%rd6+-4];
	add.s32 	%r58, %r57, %r56;
	ld.global.u32 	%r59, [%rd6];
	add.s32 	%r60, %r59, %r58;
	ld.global.u32 	%r61, [%rd6+4];
	add.s32 	%r62, %r61, %r60;
	ld.global.u32 	%r63, [%rd6+8];
	add.s32 	%r64, %r63, %r62;
	ld.global.u32 	%r65, [%rd6+12];
	add.s32 	%r66, %r65, %r64;
	ld.global.u32 	%r67, [%rd6+16];
	add.s32 	%r68, %r67, %r66;
	ld.global.u32 	%r69, [%rd6+20];
	add.s32 	%r70, %r69, %r68;
	ld.global.u32 	%r71, [%rd6+24];
	add.s32 	%r72, %r71, %r70;
	ld.global.u32 	%r73, [%rd6+28];
	add.s32 	%r116, %r73, %r72;
	add.s32 	%r102, %r102, 16;
	add.s32 	%r101, %r101, 16;
	setp.ne.s32 	%p3, %r102, 0;
	@%p3 bra 	$L__BB3_3;
$L__BB3_4:
	setp.eq.s32 	%p4, %r3, 0;
	@%p4 bra 	$L__BB3_13;
	and.b32  	%r15, %r36, 7;
	setp.lt.u32 	%p5, %r3, 8;
	@%p5 bra 	$L__BB3_7;
	add.s32 	%r75, %r108, %r2;
	mul.wide.s32 	%rd7, %r75, 4;
	add.s64 	%rd8, %rd1, %rd7;
	ld.global.u32 	%r76, [%rd8];
	add.s32 	%r77, %r76, %r116;
	ld.global.u32 	%r78, [%rd8+4];
	add.s32 	%r79, %r78, %r77;
	ld.global.u32 	%r80, [%rd8+8];
	add.s32 	%r81, %r80, %r79;
	ld.global.u32 	%r82, [%rd8+12];
	add.s32 	%r83, %r82, %r81;
	ld.global.u32 	%r84, [%rd8+16];
	add.s32 	%r85, %r84, %r83;
	ld.global.u32 	%r86, [%rd8+20];
	add.s32 	%r87, %r86, %r85;
	ld.global.u32 	%r88, [%rd8+24];
	add.s32 	%r89, %r88, %r87;
	ld.global.u32 	%r90, [%rd8+28];
	add.s32 	%r116, %r90, %r89;
	add.s32 	%r108, %r108, 8;
$L__BB3_7:
	setp.eq.s32 	%p6, %r15, 0;
	@%p6 bra 	$L__BB3_13;
	and.b32  	%r21, %r36, 3;
	setp.lt.u32 	%p7, %r15, 4;
	@%p7 bra 	$L__BB3_10;
	add.s32 	%r92, %r108, %r2;
	mul.wide.s32 	%rd9, %r92, 4;
	add.s64 	%rd10, %rd1, %rd9;
	ld.global.u32 	%r93, [%rd10];
	add.s32 	%r94, %r93, %r116;
	ld.global.u32 	%r95, [%rd10+4];
	add.s32 	%r96, %r95, %r94;
	ld.global.u32 	%r97, [%rd10+8];
	add.s32 	%r98, %r97, %r96;
	ld.global.u32 	%r99, [%rd10+12];
	add.s32 	%r116, %r99, %r98;
	add.s32 	%r108, %r108, 4;
$L__BB3_10:
	setp.eq.s32 	%p8, %r21, 0;
	@%p8 bra 	$L__BB3_13;
	add.s32 	%r114, %r108, %r2;
	neg.s32 	%r113, %r21;
$L__BB3_12:
	.pragma "nounroll";
	mul.wide.s32 	%rd11, %r114, 4;
	add.s64 	%rd12, %rd1, %rd11;
	ld.global.u32 	%r100, [%rd12];
	add.s32 	%r116, %r100, %r116;
	add.s32 	%r114, %r114, 1;
	add.s32 	%r113, %r113, 1;
	setp.ne.s32 	%p9, %r113, 0;
	@%p9 bra 	$L__BB3_12;
$L__BB3_13:
	cvt.rn.f32.s32 	%f6, %r116;
$L__BB3_14:
	cvta.to.global.u64 	%rd13, %rd3;
	cvt.rn.f32.s32 	%f4, %r36;
	div.rn.f32 	%f5, %f6, %f4;
	mul.wide.s32 	%rd14, %r1, 4;
	add.s64 	%rd15, %rd13, %rd14;
	st.global.f32 	[%rd15], %f5;
	ret;

}


// ===== COMPILED SASS (sm_100) =====

	.target	sm_100

	.elftype	@"ET_EXEC"


//--------------------- .note.nv.tkinfo           --------------------------
	.section	.note.nv.tkinfo,"",@"SHT_NOTE"
	.sectionflags	@"SHF_NOTE_NV_TKINFO"
	.tkinfo
        /*0018*/ 	.word	0x00000002
        /*0030*/ 	.string	""
        /*0030*/ 	.string	"ptxas"
        /*0030*/ 	.string	"Cuda compilation tools, release 13.0, V13.0.88"
        /*0030*/ 	.string	"Build cuda_13.0.r13.0/compiler.36424714_0"
        /*0030*/ 	.string	"-arch sm_100 -m 64 "



//--------------------- .note.nv.cuinfo           --------------------------
	.section	.note.nv.cuinfo,"",@"SHT_NOTE"
	.sectionflags	@"SHF_NOTE_NV_CUINFO"
        /*0018*/ 	.short	0x0002
        /*001a*/ 	.short	0x0064
        /*001c*/ 	.short	0x0082
	.zero		2


//--------------------- .nv.info                  --------------------------
	.section	.nv.info,"",@"SHT_CUDA_INFO"
	.align	4


	//----- nvinfo : EIATTR_REGCOUNT
	.align		4
        /*0000*/ 	.byte	0x04, 0x2f
        /*0002*/ 	.short	(.L_1 - .L_0)
	.align		4
.L_0:
        /*0004*/ 	.word	index@(_Z16parallel_col_sumPKiPfS1_j)
        /*0008*/ 	.word	0x00000020


	//----- nvinfo : EIATTR_FRAME_SIZE
	.align		4
.L_1:
        /*000c*/ 	.byte	0x04, 0x11
        /*000e*/ 	.short	(.L_3 - .L_2)
	.align		4
.L_2:
        /*0010*/ 	.word	index@(_Z16parallel_col_sumPKiPfS1_j)
        /*0014*/ 	.word	0x00000000


	//----- nvinfo : EIATTR_REGCOUNT
	.align		4
.L_3:
        /*0018*/ 	.byte	0x04, 0x2f
        /*001a*/ 	.short	(.L_5 - .L_4)
	.align		4
.L_4:
        /*001c*/ 	.word	index@(_Z7avg_divPfj)
        /*0020*/ 	.word	0x00000010


	//----- nvinfo : EIATTR_FRAME_SIZE
	.align		4
.L_5:
        /*0024*/ 	.byte	0x04, 0x11
        /*0026*/ 	.short	(.L_7 - .L_6)
	.align		4
.L_6:
        /*0028*/ 	.word	index@($__internal_2_$__cuda_sm3x_div_rn_noftz_f32_slowpath)
        /*002c*/ 	.word	0x00000000


	//----- nvinfo : EIATTR_FRAME_SIZE
	.align		4
.L_7:
        /*0030*/ 	.byte	0x04, 0x11
        /*0032*/ 	.short	(.L_9 - .L_8)
	.align		4
.L_8:
        /*0034*/ 	.word	index@(_Z7avg_divPfj)
        /*0038*/ 	.word	0x00000000


	//----- nvinfo : EIATTR_REGCOUNT
	.align		4
.L_9:
        /*003c*/ 	.byte	0x04, 0x2f
        /*003e*/ 	.short	(.L_11 - .L_10)
	.align		4
.L_10:
        /*0040*/ 	.word	index@(_Z7col_sumPKiPfii)
        /*0044*/ 	.word	0x00000020


	//----- nvinfo : EIATTR_FRAME_SIZE
	.align		4
.L_11:
        /*0048*/ 	.byte	0x04, 0x11
        /*004a*/ 	.short	(.L_13 - .L_12)
	.align		4
.L_12:
        /*004c*/ 	.word	index@($__internal_1_$__cuda_sm3x_div_rn_noftz_f32_slowpath)
        /*0050*/ 	.word	0x00000000


	//----- nvinfo : EIATTR_FRAME_SIZE
	.align		4
.L_13:
        /*0054*/ 	.byte	0x04, 0x11
        /*0056*/ 	.short	(.L_15 - .L_14)
	.align		4
.L_14:
        /*0058*/ 	.word	index@(_Z7col_sumPKiPfii)
        /*005c*/ 	.word	0x00000000


	//----- nvinfo : EIATTR_REGCOUNT
	.align		4
.L_15:
        /*0060*/ 	.byte	0x04, 0x2f
        /*0062*/ 	.short	(.L_17 - .L_16)
	.align		4
.L_16:
        /*0064*/ 	.word	index@(_Z7row_sumPKiPfi)
        /*0068*/ 	.word	0x00000019


	//----- nvinfo : EIATTR_FRAME_SIZE
	.align		4
.L_17:
        /*006c*/ 	.byte	0x04, 0x11
        /*006e*/ 	.short	(.L_19 - .L_18)
	.align		4
.L_18:
        /*0070*/ 	.word	index@($__internal_0_$__cuda_sm3x_div_rn_noftz_f32_slowpath)
        /*0074*/ 	.word	0x00000000


	//----- nvinfo : EIATTR_FRAME_SIZE
	.align		4
.L_19:
        /*0078*/ 	.byte	0x04, 0x11
        /*007a*/ 	.short	(.L_21 - .L_20)
	.align		4
.L_20:
        /*007c*/ 	.word	index@(_Z7row_sumPKiPfi)
        /*0080*/ 	.word	0x00000000


	//----- nvinfo : EIATTR_MIN_STACK_SIZE
	.align		4
.L_21:
        /*0084*/ 	.byte	0x04, 0x12
        /*0086*/ 	.short	(.L_23 - .L_22)
	.align		4
.L_22:
        /*0088*/ 	.word	index@(_Z7row_sumPKiPfi)
        /*008c*/ 	.word	0x00000000


	//----- nvinfo : EIATTR_MIN_STACK_SIZE
	.align		4
.L_23:
        /*0090*/ 	.byte	0x04, 0x12
        /*0092*/ 	.short	(.L_25 - .L_24)
	.align		4
.L_24:
        /*0094*/ 	.word	index@(_Z7col_sumPKiPfii)
        /*0098*/ 	.word	0x00000000


	//----- nvinfo : EIATTR_MIN_STACK_SIZE
	.align		4
.L_25:
        /*009c*/ 	.byte	0x04, 0x12
        /*009e*/ 	.short	(.L_27 - .L_26)
	.align		4
.L_26:
        /*00a0*/ 	.word	index@(_Z7avg_divPfj)
        /*00a4*/ 	.word	0x00000000


	//----- nvinfo : EIATTR_MIN_STACK_SIZE
	.align		4
.L_27:
        /*00a8*/ 	.byte	0x04, 0x12
        /*00aa*/ 	.short	(.L_29 - .L_28)
	.align		4
.L_28:
        /*00ac*/ 	.word	index@(_Z16parallel_col_sumPKiPfS1_j)
        /*00b0*/ 	.word	0x00000000
.L_29:


//--------------------- .nv.compat                --------------------------
	.section	.nv.compat,"",@"SHT_CUDA_COMPAT_INFO"
	.align	4
        /*0000*/ 	.byte	0x02, 0x09, 0x00, 0x00, 0x02, 0x02, 0x01, 0x00, 0x02, 0x05, 0x05, 0x00, 0x03, 0x07, 0x01, 0x01
        /*0010*/ 	.byte	0x02, 0x03, 0x00, 0x00, 0x02, 0x06, 0x01, 0x00, 0x04, 0x0b, 0x08, 0x00, 0x01, 0x00, 0x00, 0x00
        /*0020*/ 	.byte	0x00, 0x00, 0x00, 0x00


//--------------------- .nv.info._Z7row_sumPKiPfi --------------------------
	.section	.nv.info._Z7row_sumPKiPfi,"",@"SHT_CUDA_INFO"
	.sectionflags	@""
	.align	4


	//----- nvinfo : EIATTR_CUDA_API_VERSION
	.align		4
        /*0000*/ 	.byte	0x04, 0x37
        /*0002*/ 	.short	(.L_31 - .L_30)
.L_30:
        /*0004*/ 	.word	0x00000082


	//----- nvinfo : EIATTR_KPARAM_INFO
	.align		4
.L_31:
        /*0008*/ 	.byte	0x04, 0x17
        /*000a*/ 	.short	(.L_33 - .L_32)
.L_32:
        /*000c*/ 	.word	0x00000000
        /*0010*/ 	.short	0x0002
        /*0012*/ 	.short	0x0010
        /*0014*/ 	.byte	0x00, 0xf0, 0x11, 0x00


	//----- nvinfo : EIATTR_KPARAM_INFO
	.align		4
.L_33:
        /*0018*/ 	.byte	0x04, 0x17
        /*001a*/ 	.short	(.L_35 - .L_34)
.L_34:
        /*001c*/ 	.word	0x00000000
        /*0020*/ 	.short	0x0001
        /*0022*/ 	.short	0x0008
        /*0024*/ 	.byte	0x00, 0xf5, 0x21, 0x00


	//----- nvinfo : EIATTR_KPARAM_INFO
	.align		4
.L_35:
        /*0028*/ 	.byte	0x04, 0x17
        /*002a*/ 	.short	(.L_37 - .L_36)
.L_36:
        /*002c*/ 	.word	0x00000000
        /*0030*/ 	.short	0x0000
        /*0032*/ 	.short	0x0000
        /*0034*/ 	.byte	0x00, 0xf5, 0x21, 0x00


	//----- nvinfo : EIATTR_SPARSE_MMA_MASK
	.align		4
.L_37:
        /*0038*/ 	.byte	0x03, 0x50
        /*003a*/ 	.short	0x0000


	//----- nvinfo : EIATTR_MAXREG_COUNT
	.align		4
        /*003c*/ 	.byte	0x03, 0x1b
        /*003e*/ 	.short	0x00ff


	//----- nvinfo : EIATTR_MERCURY_ISA_VERSION
	.align		4
        /*0040*/ 	.byte	0x03, 0x5f
        /*0042*/ 	.short	0x0101


	//----- nvinfo : EIATTR_VRC_CTA_INIT_COUNT
	.align		4
        /*0044*/ 	.byte	0x02, 0x4a
	.zero		1
	.zero		1


	//----- nvinfo : EIATTR_EXIT_INSTR_OFFSETS
	.align		4
        /*0048*/ 	.byte	0x04, 0x1c
        /*004a*/ 	.short	(.L_39 - .L_38)


	//   ....[0]....
.L_38:
        /*004c*/ 	.word	0x00000780


	//----- nvinfo : EIATTR_CRS_STACK_SIZE
	.align		4
.L_39:
        /*0050*/ 	.byte	0x04, 0x1e
        /*0052*/ 	.short	(.L_41 - .L_40)
.L_40:
        /*0054*/ 	.word	0x00000000


	//----- nvinfo : EIATTR_CBANK_PARAM_SIZE
	.align		4
.L_41:
        /*0058*/ 	.byte	0x03, 0x19
        /*005a*/ 	.short	0x0014


	//----- nvinfo : EIATTR_PARAM_CBANK
	.align		4
        /*005c*/ 	.byte	0x04, 0x0a
        /*005e*/ 	.short	(.L_43 - .L_42)
	.align		4
.L_42:
        /*0060*/ 	.word	index@(.nv.constant0._Z7row_sumPKiPfi)
        /*0064*/ 	.short	0x0380
        /*0066*/ 	.short	0x0014


	//----- nvinfo : EIATTR_SW_WAR
	.align		4
.L_43:
        /*0068*/ 	.byte	0x04, 0x36
        /*006a*/ 	.short	(.L_45 - .L_44)
.L_44:
        /*006c*/ 	.word	0x00000008
.L_45:


//--------------------- .nv.info._Z7col_sumPKiPfii --------------------------
	.section	.nv.info._Z7col_sumPKiPfii,"",@"SHT_CUDA_INFO"
	.sectionflags	@""
	.align	4


	//----- nvinfo : EIATTR_CUDA_API_VERSION
	.align		4
        /*0000*/ 	.byte	0x04, 0x37
        /*0002*/ 	.short	(.L_47 - .L_46)
.L_46:
        /*0004*/ 	.word	0x00000082


	//----- nvinfo : EIATTR_KPARAM_INFO
	.align		4
.L_47:
        /*0008*/ 	.byte	0x04, 0x17
        /*000a*/ 	.short	(.L_49 - .L_48)
.L_48:
        /*000c*/ 	.word	0x00000000
        /*0010*/ 	.short	0x0003
        /*0012*/ 	.short	0x0014
        /*0014*/ 	.byte	0x00, 0xf0, 0x11, 0x00


	//----- nvinfo : EIATTR_KPARAM_INFO
	.align		4
.L_49:
        /*0018*/ 	.byte	0x04, 0x17
        /*001a*/ 	.short	(.L_51 - .L_50)
.L_50:
        /*001c*/ 	.word	0x00000000
        /*0020*/ 	.short	0x0002
        /*0022*/ 	.short	0x0010
        /*0024*/ 	.byte	0x00, 0xf0, 0x11, 0x00


	//----- nvinfo : EIATTR_KPARAM_INFO
	.align		4
.L_51:
        /*0028*/ 	.byte	0x04, 0x17
        /*002a*/ 	.short	(.L_53 - .L_52)
.L_52:
        /*002c*/ 	.word	0x00000000
        /*0030*/ 	.short	0x0001
        /*0032*/ 	.short	0x0008
        /*0034*/ 	.byte	0x00, 0xf5, 0x21, 0x00


	//----- nvinfo : EIATTR_KPARAM_INFO
	.align		4
.L_53:
        /*0038*/ 	.byte	0x04, 0x17
        /*003a*/ 	.short	(.L_55 - .L_54)
.L_54:
        /*003c*/ 	.word	0x00000000
        /*0040*/ 	.short	0x0000
        /*0042*/ 	.short	0x0000
        /*0044*/ 	.byte	0x00, 0xf5, 0x21, 0x00


	//----- nvinfo : EIATTR_SPARSE_MMA_MASK
	.align		4
.L_55:
        /*0048*/ 	.byte	0x03, 0x50
        /*004a*/ 	.short	0x0000


	//----- nvinfo : EIATTR_MAXREG_COUNT
	.align		4
        /*004c*/ 	.byte	0x03, 0x1b
        /*004e*/ 	.short	0x00ff


	//----- nvinfo : EIATTR_MERCURY_ISA_VERSION
	.align		4
        /*0050*/ 	.byte	0x03, 0x5f
        /*0052*/ 	.short	0x0101


	//----- nvinfo : EIATTR_VRC_CTA_INIT_COUNT
	.align		4
        /*0054*/ 	.byte	0x02, 0x4a
	.zero		1
	.zero		1


	//----- nvinfo : EIATTR_EXIT_INSTR_OFFSETS
	.align		4
        /*0058*/ 	.byte	0x04, 0x1c
        /*005a*/ 	.short	(.L_57 - .L_56)


	//   ....[0]....
.L_56:
        /*005c*/ 	.word	0x00000900


	//----- nvinfo : EIATTR_CRS_STACK_SIZE
	.align		4
.L_57:
        /*0060*/ 	.byte	0x04, 0x1e
        /*0062*/ 	.short	(.L_59 - .L_58)
.L_58:
        /*0064*/ 	.word	0x00000000


	//----- nvinfo : EIATTR_CBANK_PARAM_SIZE
	.align		4
.L_59:
        /*0068*/ 	.byte	0x03, 0x19
        /*006a*/ 	.short	0x0018


	//----- nvinfo : EIATTR_PARAM_CBANK
	.align		4
        /*006c*/ 	.byte	0x04, 0x0a
        /*006e*/ 	.short	(.L_61 - .L_60)
	.align		4
.L_60:
        /*0070*/ 	.word	index@(.nv.constant0._Z7col_sumPKiPfii)
        /*0074*/ 	.short	0x0380
        /*0076*/ 	.short	0x0018


	//----- nvinfo : EIATTR_SW_WAR
	.align		4
.L_61:
        /*0078*/ 	.byte	0x04, 0x36
        /*007a*/ 	.short	(.L_63 - .L_62)
.L_62:
        /*007c*/ 	.word	0x00000008
.L_63:


//--------------------- .nv.info._Z7avg_divPfj    --------------------------
	.section	.nv.info._Z7avg_divPfj,"",@"SHT_CUDA_INFO"
	.sectionflags	@""
	.align	4


	//----- nvinfo : EIATTR_CUDA_API_VERSION
	.align		4
        /*0000*/ 	.byte	0x04, 0x37
        /*0002*/ 	.short	(.L_65 - .L_64)
.L_64:
        /*0004*/ 	.word	0x00000082


	//----- nvinfo : EIATTR_KPARAM_INFO
	.align		4
.L_65:
        /*0008*/ 	.byte	0x04, 0x17
        /*000a*/ 	.short	(.L_67 - .L_66)
.L_66:
        /*000c*/ 	.word	0x00000000
        /*0010*/ 	.short	0x0001
        /*0012*/ 	.short	0x0008
        /*0014*/ 	.byte	0x00, 0xf0, 0x11, 0x00


	//----- nvinfo : EIATTR_KPARAM_INFO
	.align		4
.L_67:
        /*0018*/ 	.byte	0x04, 0x17
        /*001a*/ 	.short	(.L_69 - .L_68)
.L_68:
        /*001c*/ 	.word	0x00000000
        /*0020*/ 	.short	0x0000
        /*0022*/ 	.short	0x0000
        /*0024*/ 	.byte	0x00, 0xf5, 0x21, 0x00


	//----- nvinfo : EIATTR_SPARSE_MMA_MASK
	.align		4
.L_69:
        /*0028*/ 	.byte	0x03, 0x50
        /*002a*/ 	.short	0x0000


	//----- nvinfo : EIATTR_MAXREG_COUNT
	.align		4
        /*002c*/ 	.byte	0x03, 0x1b
        /*002e*/ 	.short	0x00ff


	//----- nvinfo : EIATTR_MERCURY_ISA_VERSION
	.align		4
        /*0030*/ 	.byte	0x03, 0x5f
        /*0032*/ 	.short	0x0101


	//----- nvinfo : EIATTR_VRC_CTA_INIT_COUNT
	.align		4
        /*0034*/ 	.byte	0x02, 0x4a
	.zero		1
	.zero		1


	//----- nvinfo : EIATTR_EXIT_INSTR_OFFSETS
	.align		4
        /*0038*/ 	.byte	0x04, 0x1c
        /*003a*/ 	.short	(.L_71 - .L_70)


	//   ....[0]....
.L_70:
        /*003c*/ 	.word	0x00000190


	//----- nvinfo : EIATTR_CRS_STACK_SIZE
	.align		4
.L_71:
        /*0040*/ 	.byte	0x04, 0x1e
        /*0042*/ 	.short	(.L_73 - .L_72)
.L_72:
        /*0044*/ 	.word	0x00000000


	//----- nvinfo : EIATTR_CBANK_PARAM_SIZE
	.align		4
.L_73:
        /*0048*/ 	.byte	0x03, 0x19
        /*004a*/ 	.short	0x000c


	//----- nvinfo : EIATTR_PARAM_CBANK
	.align		4
        /*004c*/ 	.byte	0x04, 0x0a
        /*004e*/ 	.short	(.L_75 - .L_74)
	.align		4
.L_74:
        /*0050*/ 	.word	index@(.nv.constant0._Z7avg_divPfj)
        /*0054*/ 	.short	0x0380
        /*0056*/ 	.short	0x000c


	//----- nvinfo : EIATTR_SW_WAR
	.align		4
.L_75:
        /*0058*/ 	.byte	0x04, 0x36
        /*005a*/ 	.short	(.L_77 - .L_76)
.L_76:
        /*005c*/ 	.word	0x00000008
.L_77:


//--------------------- .nv.info._Z16parallel_col_sumPKiPfS1_j --------------------------
	.section	.nv.info._Z16parallel_col_sumPKiPfS1_j,"",@"SHT_CUDA_INFO"
	.sectionflags	@""
	.align	4


	//----- nvinfo : EIATTR_CUDA_API_VERSION
	.align		4
        /*0000*/ 	.byte	0x04, 0x37
        /*0002*/ 	.short	(.L_79 - .L_78)
.L_78:
        /*0004*/ 	.word	0x00000082


	//----- nvinfo : EIATTR_KPARAM_INFO
	.align		4
.L_79:
        /*0008*/ 	.byte	0x04, 0x17
        /*000a*/ 	.short	(.L_81 - .L_80)
.L_80:
        /*000c*/ 	.word	0x00000000
        /*0010*/ 	.short	0x0003
        /*0012*/ 	.short	0x0018
        /*0014*/ 	.byte	0x00, 0xf0, 0x11, 0x00


	//----- nvinfo : EIATTR_KPARAM_INFO
	.align		4
.L_81:
        /*0018*/ 	.byte	0x04, 0x17
        /*001a*/ 	.short	(.L_83 - .L_82)
.L_82:
        /*001c*/ 	.word	0x00000000
        /*0020*/ 	.short	0x0002
        /*0022*/ 	.short	0x0010
        /*0024*/ 	.byte	0x00, 0xf5, 0x21, 0x00


	//----- nvinfo : EIATTR_KPARAM_INFO
	.align		4
.L_83:
        /*0028*/ 	.byte	0x04, 0x17
        /*002a*/ 	.short	(.L_85 - .L_84)
.L_84:
        /*002c*/ 	.word	0x00000000
        /*0030*/ 	.short	0x0001
        /*0032*/ 	.short	0x0008
        /*0034*/ 	.byte	0x00, 0xf5, 0x21, 0x00


	//----- nvinfo : EIATTR_KPARAM_INFO
	.align		4
.L_85:
        /*0038*/ 	.byte	0x04, 0x17
        /*003a*/ 	.short	(.L_87 - .L_86)
.L_86:
        /*003c*/ 	.word	0x00000000
        /*0040*/ 	.short	0x0000
        /*0042*/ 	.short	0x0000
        /*0044*/ 	.byte	0x00, 0xf5, 0x21, 0x00


	//----- nvinfo : EIATTR_SPARSE_MMA_MASK
	.align		4
.L_87:
        /*0048*/ 	.byte	0x03, 0x50
        /*004a*/ 	.short	0x0000


	//----- nvinfo : EIATTR_MAXREG_COUNT
	.align		4
        /*004c*/ 	.byte	0x03, 0x1b
        /*004e*/ 	.short	0x00ff


	//----- nvinfo : EIATTR_NUM_BARRIERS
	.align		4
        /*0050*/ 	.byte	0x02, 0x4c
        /*0052*/ 	.byte	0x01
	.zero		1


	//----- nvinfo : EIATTR_MERCURY_ISA_VERSION
	.align		4
        /*0054*/ 	.byte	0x03, 0x5f
        /*0056*/ 	.short	0x0101


	//----- nvinfo : EIATTR_INT_WARP_WIDE_INSTR_OFFSETS
	.align		4
        /*0058*/ 	.byte	0x04, 0x31
        /*005a*/ 	.short	(.L_89 - .L_88)


	//   ....[0]....
.L_88:
        /*005c*/ 	.word	0x00000330


	//   ....[1]....
        /*0060*/ 	.word	0x000004f0


	//----- nvinfo : EIATTR_VRC_CTA_INIT_COUNT
	.align		4
.L_89:
        /*0064*/ 	.byte	0x02, 0x4a
	.zero		1
	.zero		1


	//----- nvinfo : EIATTR_EXIT_INSTR_OFFSETS
	.align		4
        /*0068*/ 	.byte	0x04, 0x1c
        /*006a*/ 	.short	(.L_91 - .L_90)


	//   ....[0]....
.L_90:
        /*006c*/ 	.word	0x00000810


	//----- nvinfo : EIATTR_CRS_STACK_SIZE
	.align		4
.L_91:
        /*0070*/ 	.byte	0x04, 0x1e
        /*0072*/ 	.short	(.L_93 - .L_92)
.L_92:
        /*0074*/ 	.word	0x00000000


	//----- nvinfo : EIATTR_CBANK_PARAM_SIZE
	.align		4
.L_93:
        /*0078*/ 	.byte	0x03, 0x19
        /*007a*/ 	.short	0x001c


	//----- nvinfo : EIATTR_PARAM_CBANK
	.align		4
        /*007c*/ 	.byte	0x04, 0x0a
        /*007e*/ 	.short	(.L_95 - .L_94)
	.align		4
.L_94:
        /*0080*/ 	.word	index@(.nv.constant0._Z16parallel_col_sumPKiPfS1_j)
        /*0084*/ 	.short	0x0380
        /*0086*/ 	.short	0x001c


	//----- nvinfo : EIATTR_SW_WAR
	.align		4
.L_95:
        /*0088*/ 	.byte	0x04, 0x36
        /*008a*/ 	.short	(.L_97 - .L_96)
.L_96:
        /*008c*/ 	.word	0x00000008
.L_97:


//--------------------- .nv.callgraph             --------------------------
	.section	.nv.callgraph,"",@"SHT_CUDA_CALLGRAPH"
	.align	4
	.sectionentsize	8
	.align		4
        /*0000*/ 	.word	0x00000000
	.align		4
        /*0004*/ 	.word	0xffffffff
	.align		4
        /*0008*/ 	.word	0x00000000
	.align		4
        /*000c*/ 	.word	0xfffffffe
	.align		4
        /*0010*/ 	.word	0x00000000
	.align		4
        /*0014*/ 	.word	0xfffffffd
	.align		4
        /*0018*/ 	.word	0x00000000
	.align		4
        /*001c*/ 	.word	0xfffffffc


//--------------------- .text._Z7row_sumPKiPfi    --------------------------
	.section	.text._Z7row_sumPKiPfi,"ax",@progbits
	.align	128
        .global         _Z7row_sumPKiPfi
        .type           _Z7row_sumPKiPfi,@function
        .size           _Z7row_sumPKiPfi,(.L_x_60 - _Z7row_sumPKiPfi)
        .other          _Z7row_sumPKiPfi,@"STO_CUDA_ENTRY STV_DEFAULT"
_Z7row_sumPKiPfi:
.text._Z7row_sumPKiPfi:
[----:B------:R-:W-:Y:S01]  /*0000*/  LDC R1, c[0x0][0x37c] ;  /* 0x0000df00ff017b82 */ /* 0x000fe20000000800 */
[----:B------:R-:W0:Y:S01]  /*0010*/  S2R R3, SR_TID.X ;  /* 0x0000000000037919 */ /* 0x000e220000002100 */
[----:B------:R-:W1:Y:S06]  /*0020*/  LDCU UR12, c[0x0][0x390] ;  /* 0x00007200ff0c77ac */ /* 0x000e6c0008000800 */
[----:B------:R-:W0:Y:S01]  /*0030*/  S2UR UR4, SR_CTAID.X ;  /* 0x00000000000479c3 */ /* 0x000e220000002500 */
[----:B------:R-:W2:Y:S07]  /*0040*/  LDCU.64 UR10, c[0x0][0x358] ;  /* 0x00006b00ff0a77ac */ /* 0x000eae0008000a00 */
[----:B------:R-:W0:Y:S01]  /*0050*/  LDC R2, c[0x0][0x360] ;  /* 0x0000d800ff027b82 */ /* 0x000e220000000800 */
[----:B-1----:R-:W-:Y:S01]  /*0060*/  UISETP.GE.AND UP0, UPT, UR12, 0x1, UPT ;  /* 0x000000010c00788c */ /* 0x002fe2000bf06270 */
[----:B0-----:R-:W-:-:S02]  /*0070*/  IMAD R2, R2, UR4, R3 ;  /* 0x0000000402027c24 */ /* 0x001fc4000f8e0203 */
[----:B------:R-:W-:-:S06]  /*0080*/  IMAD.MOV.U32 R3, RZ, RZ, RZ ;  /* 0x000000ffff037224 */ /* 0x000fcc00078e00ff */
[----:B--2---:R-:W-:Y:S05]  /*0090*/  BRA.U !UP0, `(.L_x_0) ;  /* 0x0000000508747547 */ /* 0x004fea000b800000 */
[----:B------:R-:W-:Y:S02]  /*00a0*/  UISETP.GE.U32.AND UP1, UPT, UR12, 0x10, UPT ;  /* 0x000000100c00788c */ /* 0x000fe4000bf26070 */
[----:B------:R-:W-:Y:S01]  /*00b0*/  IMAD R0, R2, UR12, RZ ;  /* 0x0000000c02007c24 */ /* 0x000fe2000f8e02ff */
[----:B------:R-:W-:Y:S01]  /*00c0*/  ULOP3.LUT UR8, UR12, 0xf, URZ, 0xc0, !UPT ;  /* 0x0000000f0c087892 */ /* 0x000fe2000f8ec0ff */
[----:B------:R-:W-:Y:S01]  /*00d0*/  IMAD.MOV.U32 R3, RZ, RZ, RZ ;  /* 0x000000ffff037224 */ /* 0x000fe200078e00ff */
[----:B------:R-:W-:Y:S02]  /*00e0*/  UMOV UR4, URZ ;  /* 0x000000ff00047c82 */ /* 0x000fe40008000000 */
[----:B------:R-:W-:Y:S02]  /*00f0*/  UISETP.NE.AND UP0, UPT, UR8, URZ, UPT ;  /* 0x000000ff0800728c */ /* 0x000fe4000bf05270 */
[----:B------:R-:W-:Y:S09]  /*0100*/  BRA.U !UP1, `(.L_x_1) ;  /* 0x0000000109987547 */ /* 0x000ff2000b800000 */
[----:B------:R-:W0:Y:S01]  /*0110*/  LDCU.64 UR6, c[0x0][0x380] ;  /* 0x00007000ff0677ac */ /* 0x000e220008000a00 */
[----:B------:R-:W-:Y:S02]  /*0120*/  IMAD.MOV.U32 R3, RZ, RZ, RZ ;  /* 0x000000ffff037224 */ /* 0x000fe400078e00ff */
[----:B------:R-:W-:Y:S01]  /*0130*/  IMAD.MOV.U32 R6, RZ, RZ, R0 ;  /* 0x000000ffff067224 */ /* 0x000fe200078e0000 */
[----:B------:R-:W-:-:S04]  /*0140*/  ULOP3.LUT UR4, UR12, 0x7ffffff0, URZ, 0xc0, !UPT ;  /* 0x7ffffff00c047892 */ /* 0x000fc8000f8ec0ff */
[----:B------:R-:W-:Y:S02]  /*0150*/  UIADD3 UR9, UPT, UPT, -UR4, URZ, URZ ;  /* 0x000000ff04097290 */ /* 0x000fe4000fffe1ff */
[----:B0-----:R-:W-:-:S04]  /*0160*/  UIADD3 UR5, UP1, UPT, UR6, 0x20, URZ ;  /* 0x0000002006057890 */ /* 0x001fc8000ff3e0ff */
[----:B------:R-:W-:-:S12]  /*0170*/  UIADD3.X UR6, UPT, UPT, URZ, UR7, URZ, UP1, !UPT ;  /* 0x00000007ff067290 */ /* 0x000fd80008ffe4ff */
.L_x_2:
[----:B------:R-:W-:Y:S02]  /*0180*/  IMAD.U32 R4, RZ, RZ, UR5 ;  /* 0x00000005ff047e24 */ /* 0x000fe4000f8e00ff */
[----:B------:R-:W-:Y:S02]  /*0190*/  IMAD.U32 R5, RZ, RZ, UR6 ;  /* 0x00000006ff057e24 */ /* 0x000fe4000f8e00ff */
[----:B------:R-:W-:-:S05]  /*01a0*/  IMAD.WIDE R4, R6, 0x4, R4 ;  /* 0x0000000406047825 */ /* 0x000fca00078e0204 */
[----:B------:R-:W2:Y:S04]  /*01b0*/  LDG.E R8, desc[UR10][R4.64+-0x20] ;  /* 0xffffe00a04087981 */ /* 0x000ea8000c1e1900 */
[----:B------:R-:W2:Y:S04]  /*01c0*/  LDG.E R7, desc[UR10][R4.64+-0x1c] ;  /* 0xffffe40a04077981 */ /* 0x000ea8000c1e1900 */
[----:B------:R-:W3:Y:S04]  /*01d0*/  LDG.E R10, desc[UR10][R4.64+-0x18] ;  /* 0xffffe80a040a7981 */ /* 0x000ee8000c1e1900 */
[----:B------:R-:W3:Y:S04]  /*01e0*/  LDG.E R9, desc[UR10][R4.64+-0x14] ;  /* 0xffffec0a04097981 */ /* 0x000ee8000c1e1900 */
[----:B------:R-:W4:Y:S04]  /*01f0*/  LDG.E R12, desc[UR10][R4.64+-0x10] ;  /* 0xfffff00a040c7981 */ /* 0x000f28000c1e1900 */
[----:B------:R-:W4:Y:S04]  /*0200*/  LDG.E R11, desc[UR10][R4.64+-0xc] ;  /* 0xfffff40a040b7981 */ /* 0x000f28000c1e1900 */
[----:B------:R-:W5:Y:S04]  /*0210*/  LDG.E R14, desc[UR10][R4.64+-0x8] ;  /* 0xfffff80a040e7981 */ /* 0x000f68000c1e1900 */
        /* <DEDUP_REMOVED lines=8> */
[----:B------:R-:W5:Y:S01]  /*02a0*/  LDG.E R21, desc[UR10][R4.64+0x1c] ;  /* 0x00001c0a04157981 */ /* 0x000f62000c1e1900 */
[----:B------:R-:W-:Y:S01]  /*02b0*/  UIADD3 UR9, UPT, UPT, UR9, 0x10, URZ ;  /* 0x0000001009097890 */ /* 0x000fe2000fffe0ff */
[----:B------:R-:W-:-:S03]  /*02c0*/  VIADD R6, R6, 0x10 ;  /* 0x0000001006067836 */ /* 0x000fc60000000000 */
[----:B------:R-:W-:Y:S01]  /*02d0*/  UISETP.NE.AND UP1, UPT, UR9, URZ, UPT ;  /* 0x000000ff0900728c */ /* 0x000fe2000bf25270 */
[----:B--2---:R-:W-:-:S04]  /*02e0*/  IADD3 R7, PT, PT, R7, R8, R3 ;  /* 0x0000000807077210 */ /* 0x004fc80007ffe003 */
[----:B---3--:R-:W-:-:S04]  /*02f0*/  IADD3 R7, PT, PT, R9, R10, R7 ;  /* 0x0000000a09077210 */ /* 0x008fc80007ffe007 */
[----:B----4-:R-:W-:-:S04]  /*0300*/  IADD3 R7, PT, PT, R11, R12, R7 ;  /* 0x0000000c0b077210 */ /* 0x010fc80007ffe007 */
[----:B-----5:R-:W-:-:S04]  /*0310*/  IADD3 R7, PT, PT, R13, R14, R7 ;  /* 0x0000000e0d077210 */ /* 0x020fc80007ffe007 */
[----:B------:R-:W-:-:S04]  /*0320*/  IADD3 R7, PT, PT, R15, R16, R7 ;  /* 0x000000100f077210 */ /* 0x000fc80007ffe007 */
[----:B------:R-:W-:-:S04]  /*0330*/  IADD3 R7, PT, PT, R17, R18, R7 ;  /* 0x0000001211077210 */ /* 0x000fc80007ffe007 */
[----:B------:R-:W-:-:S04]  /*0340*/  IADD3 R7, PT, PT, R19, R20, R7 ;  /* 0x0000001413077210 */ /* 0x000fc80007ffe007 */
[----:B------:R-:W-:Y:S01]  /*0350*/  IADD3 R3, PT, PT, R21, R22, R7 ;  /* 0x0000001615037210 */ /* 0x000fe20007ffe007 */
[----:B------:R-:W-:Y:S06]  /*0360*/  BRA.U UP1, `(.L_x_2) ;  /* 0xfffffffd01847547 */ /* 0x000fec000b83ffff */
.L_x_1:
[----:B------:R-:W-:Y:S05]  /*0370*/  BRA.U !UP0, `(.L_x_3) ;  /* 0x0000000108b87547 */ /* 0x000fea000b800000 */
[----:B------:R-:W-:Y:S02]  /*0380*/  UISETP.GE.U32.AND UP0, UPT, UR8, 0x8, UPT ;  /* 0x000000080800788c */ /* 0x000fe4000bf06070 */
[----:B------:R-:W-:-:S04]  /*0390*/  ULOP3.LUT UR6, UR12, 0x7, URZ, 0xc0, !UPT ;  /* 0x000000070c067892 */ /* 0x000fc8000f8ec0ff */
[----:B------:R-:W-:-:S03]  /*03a0*/  UISETP.NE.AND UP1, UPT, UR6, URZ, UPT ;  /* 0x000000ff0600728c */ /* 0x000fc6000bf25270 */
[----:B------:R-:W-:Y:S08]  /*03b0*/  BRA.U !UP0, `(.L_x_4) ;  /* 0x0000000108407547 */ /* 0x000ff0000b800000 */
[----:B------:R-:W0:Y:S01]  /*03c0*/  LDC.64 R4, c[0x0][0x380] ;  /* 0x0000e000ff047b82 */ /* 0x000e220000000a00 */
[----:B------:R-:W-:-:S04]  /*03d0*/  VIADD R7, R0, UR4 ;  /* 0x0000000400077c36 */ /* 0x000fc80008000000 */
[----:B0-----:R-:W-:-:S05]  /*03e0*/  IMAD.WIDE R4, R7, 0x4, R4 ;  /* 0x0000000407047825 */ /* 0x001fca00078e0204 */
[----:B------:R-:W2:Y:S04]  /*03f0*/  LDG.E R6, desc[UR10][R4.64] ;  /* 0x0000000a04067981 */ /* 0x000ea8000c1e1900 */
[----:B------:R-:W2:Y:S04]  /*0400*/  LDG.E R7, desc[UR10][R4.64+0x4] ;  /* 0x0000040a04077981 */ /* 0x000ea8000c1e1900 */
[----:B------:R-:W3:Y:S04]  /*0410*/  LDG.E R9, desc[UR10][R4.64+0x8] ;  /* 0x0000080a04097981 */ /* 0x000ee8000c1e1900 */
[----:B------:R-:W3:Y:S04]  /*0420*/  LDG.E R8, desc[UR10][R4.64+0xc] ;  /* 0x00000c0a04087981 */ /* 0x000ee8000c1e1900 */
[----:B------:R-:W4:Y:S04]  /*0430*/  LDG.E R11, desc[UR10][R4.64+0x10] ;  /* 0x0000100a040b7981 */ /* 0x000f28000c1e1900 */
[----:B------:R-:W4:Y:S04]  /*0440*/  LDG.E R10, desc[UR10][R4.64+0x14] ;  /* 0x0000140a040a7981 */ /* 0x000f28000c1e1900 */
[----:B------:R-:W5:Y:S04]  /*0450*/  LDG.E R13, desc[UR10][R4.64+0x18] ;  /* 0x0000180a040d7981 */ /* 0x000f68000c1e1900 */
[----:B------:R-:W5:Y:S01]  /*0460*/  LDG.E R12, desc[UR10][R4.64+0x1c] ;  /* 0x00001c0a040c7981 */ /* 0x000f62000c1e1900 */
[----:B------:R-:W-:Y:S01]  /*0470*/  UIADD3 UR4, UPT, UPT, UR4, 0x8, URZ ;  /* 0x0000000804047890 */ /* 0x000fe2000fffe0ff */
[----:B--2---:R-:W-:-:S04]  /*0480*/  IADD3 R6, PT, PT, R7, R6, R3 ;  /* 0x0000000607067210 */ /* 0x004fc80007ffe003 */
[----:B---3--:R-:W-:-:S04]  /*0490*/  IADD3 R6, PT, PT, R8, R9, R6 ;  /* 0x0000000908067210 */ /* 0x008fc80007ffe006 */
[----:B----4-:R-:W-:-:S04]  /*04a0*/  IADD3 R6, PT, PT, R10, R11, R6 ;  /* 0x0000000b0a067210 */ /* 0x010fc80007ffe006 */
[----:B-----5:R-:W-:-:S07]  /*04b0*/  IADD3 R3, PT, PT, R12, R13, R6 ;  /* 0x0000000d0c037210 */ /* 0x020fce0007ffe006 */
.L_x_4:
        /* <DEDUP_REMOVED lines=11> */
[----:B------:R-:W3:Y:S01]  /*0570*/  LDG.E R9, desc[UR10][R4.64+0xc] ;  /* 0x00000c0a04097981 */ /* 0x000ee2000c1e1900 */
[----:B------:R-:W-:Y:S01]  /*0580*/  UIADD3 UR4, UPT, UPT, UR4, 0x4, URZ ;  /* 0x0000000404047890 */ /* 0x000fe2000fffe0ff */
[----:B--2---:R-:W-:-:S04]  /*0590*/  IADD3 R3, PT, PT, R7, R6, R3 ;  /* 0x0000000607037210 */ /* 0x004fc80007ffe003 */
[----:B---3--:R-:W-:-:S07]  /*05a0*/  IADD3 R3, PT, PT, R9, R8, R3 ;  /* 0x0000000809037210 */ /* 0x008fce0007ffe003 */
.L_x_5:
[----:B------:R-:W-:Y:S05]  /*05b0*/  BRA.U !UP1, `(.L_x_3) ;  /* 0x0000000109287547 */ /* 0x000fea000b800000 */
[----:B------:R-:W0:Y:S01]  /*05c0*/  LDC.64 R6, c[0x0][0x380] ;  /* 0x0000e000ff067b82 */ /* 0x000e220000000a00 */
[----:B------:R-:W-:Y:S01]  /*05d0*/  VIADD R9, R0, UR4 ;  /* 0x0000000400097c36 */ /* 0x000fe20008000000 */
[----:B------:R-:W-:-:S12]  /*05e0*/  UIADD3 UR5, UPT, UPT, -UR5, URZ, URZ ;  /* 0x000000ff05057290 */ /* 0x000fd8000fffe1ff */
.L_x_6:
[----:B0-----:R-:W-:-:S06]  /*05f0*/  IMAD.WIDE R4, R9, 0x4, R6 ;  /* 0x0000000409047825 */ /* 0x001fcc00078e0206 */
[----:B------:R-:W2:Y:S01]  /*0600*/  LDG.E R4, desc[UR10][R4.64] ;  /* 0x0000000a04047981 */ /* 0x000ea2000c1e1900 */
[----:B------:R-:W-:Y:S01]  /*0610*/  UIADD3 UR5, UPT, UPT, UR5, 0x1, URZ ;  /* 0x0000000105057890 */ /* 0x000fe2000fffe0ff */
[----:B------:R-:W-:-:S03]  /*0620*/  VIADD R9, R9, 0x1 ;  /* 0x0000000109097836 */ /* 0x000fc60000000000 */
[----:B------:R-:W-:Y:S01]  /*0630*/  UISETP.NE.AND UP0, UPT, UR5, URZ, UPT ;  /* 0x000000ff0500728c */ /* 0x000fe2000bf05270 */
[----:B--2---:R-:W-:-:S08]  /*0640*/  IMAD.IADD R3, R4, 0x1, R3 ;  /* 0x0000000104037824 */ /* 0x004fd000078e0203 */
[----:B------:R-:W-:Y:S05]  /*0650*/  BRA.U UP0, `(.L_x_6) ;  /* 0xfffffffd00e47547 */ /* 0x000fea000b83ffff */
.L_x_3:
[----:B------:R-:W-:-:S07]  /*0660*/  I2FP.F32.S32 R3, R3 ;  /* 0x0000000300037245 */ /* 0x000fce0000201400 */
.L_x_0:
[----:B------:R-:W-:Y:S01]  /*0670*/  I2FP.F32.S32 R6, UR12 ;  /* 0x0000000c00067c45 */ /* 0x000fe20008201400 */
[----:B------:R-:W-:Y:S03]  /*0680*/  BSSY.RECONVERGENT B0, `(.L_x_7) ;  /* 0x000000c000007945 */ /* 0x000fe60003800200 */
[----:B------:R-:W0:Y:S08]  /*0690*/  MUFU.RCP R5, R6 ;  /* 0x0000000600057308 */ /* 0x000e300000001000 */
[----:B------:R-:W1:Y:S01]  /*06a0*/  FCHK P0, R3, R6 ;  /* 0x0000000603007302 */ /* 0x000e620000000000 */
[----:B0-----:R-:W-:-:S04]  /*06b0*/  FFMA R0, -R6, R5, 1 ;  /* 0x3f80000006007423 */ /* 0x001fc80000000105 */
[----:B------:R-:W-:-:S04]  /*06c0*/  FFMA R0, R5, R0, R5 ;  /* 0x0000000005007223 */ /* 0x000fc80000000005 */
[----:B------:R-:W-:-:S04]  /*06d0*/  FFMA R5, R0, R3, RZ ;  /* 0x0000000300057223 */ /* 0x000fc800000000ff */
[----:B------:R-:W-:-:S04]  /*06e0*/  FFMA R4, -R6, R5, R3 ;  /* 0x0000000506047223 */ /* 0x000fc80000000103 */
[----:B------:R-:W-:Y:S01]  /*06f0*/  FFMA R7, R0, R4, R5 ;  /* 0x0000000400077223 */ /* 0x000fe20000000005 */
[----:B-1----:R-:W-:Y:S06]  /*0700*/  @!P0 BRA `(.L_x_8) ;  /* 0x00000000000c8947 */ /* 0x002fec0003800000 */
[----:B------:R-:W-:-:S07]  /*0710*/  MOV R4, 0x730 ;  /* 0x0000073000047802 */ /* 0x000fce0000000f00 */
[----:B------:R-:W-:Y:S05]  /*0720*/  CALL.REL.NOINC `($__internal_0_$__cuda_sm3x_div_rn_noftz_f32_slowpath) ;  /* 0x0000000000187944 */ /* 0x000fea0003c00000 */
[----:B------:R-:W-:-:S07]  /*0730*/  IMAD.MOV.U32 R7, RZ, RZ, R0 ;  /* 0x000000ffff077224 */ /* 0x000fce00078e0000 */
.L_x_8:
[----:B------:R-:W-:Y:S05]  /*0740*/  BSYNC.RECONVERGENT B0 ;  /* 0x0000000000007941 */ /* 0x000fea0003800200 */
.L_x_7:
[----:B------:R-:W0:Y:S02]  /*0750*/  LDC.64 R4, c[0x0][0x388] ;  /* 0x0000e200ff047b82 */ /* 0x000e240000000a00 */
[----:B0-----:R-:W-:-:S05]  /*0760*/  IMAD.WIDE R2, R2, 0x4, R4 ;  /* 0x0000000402027825 */ /* 0x001fca00078e0204 */
[----:B------:R-:W-:Y:S01]  /*0770*/  STG.E desc[UR10][R2.64], R7 ;  /* 0x0000000702007986 */ /* 0x000fe2000c10190a */
[----:B------:R-:W-:Y:S05]  /*0780*/  EXIT ;  /* 0x000000000000794d */ /* 0x000fea0003800000 */
        .weak           $__internal_0_$__cuda_sm3x_div_rn_noftz_f32_slowpath
        .type           $__internal_0_$__cuda_sm3x_div_rn_noftz_f32_slowpath,@function
        .size           $__internal_0_$__cuda_sm3x_div_rn_noftz_f32_slowpath,(.L_x_60 - $__internal_0_$__cuda_sm3x_div_rn_noftz_f32_slowpath)
$__internal_0_$__cuda_sm3x_div_rn_noftz_f32_slowpath:
[----:B------:R-:W-:Y:S01]  /*0790*/  SHF.R.U32.HI R5, RZ, 0x17, R6 ;  /* 0x00000017ff057819 */ /* 0x000fe20000011606 */
[----:B------:R-:W-:Y:S01]  /*07a0*/  BSSY.RECONVERGENT B1, `(.L_x_9) ;  /* 0x0000063000017945 */ /* 0x000fe20003800200 */
[----:B------:R-:W-:Y:S02]  /*07b0*/  SHF.R.U32.HI R0, RZ, 0x17, R3 ;  /* 0x00000017ff007819 */ /* 0x000fe40000011603 */
[----:B------:R-:W-:Y:S02]  /*07c0*/  LOP3.LUT R5, R5, 0xff, RZ, 0xc0, !PT ;  /* 0x000000ff05057812 */ /* 0x000fe400078ec0ff */
[----:B------:R-:W-:-:S03]  /*07d0*/  LOP3.LUT R10, R0, 0xff, RZ, 0xc0, !PT ;  /* 0x000000ff000a7812 */ /* 0x000fc600078ec0ff */
[----:B------:R-:W-:Y:S02]  /*07e0*/  VIADD R8, R5, 0xffffffff ;  /* 0xffffffff05087836 */ /* 0x000fe40000000000 */
[----:B------:R-:W-:-:S03]  /*07f0*/  VIADD R9, R10, 0xffffffff ;  /* 0xffffffff0a097836 */ /* 0x000fc60000000000 */
[----:B------:R-:W-:-:S04]  /*0800*/  ISETP.GT.U32.AND P0, PT, R8, 0xfd, PT ;  /* 0x000000fd0800780c */ /* 0x000fc80003f04070 */
[----:B------:R-:W-:-:S13]  /*0810*/  ISETP.GT.U32.OR P0, PT, R9, 0xfd, P0 ;  /* 0x000000fd0900780c */ /* 0x000fda0000704470 */
[----:B------:R-:W-:Y:S01]  /*0820*/  @!P0 IMAD.MOV.U32 R7, RZ, RZ, RZ ;  /* 0x000000ffff078224 */ /* 0x000fe200078e00ff */
[----:B------:R-:W-:Y:S06]  /*0830*/  @!P0 BRA `(.L_x_10) ;  /* 0x0000000000608947 */ /* 0x000fec0003800000 */
[----:B------:R-:W-:Y:S01]  /*0840*/  FSETP.GTU.FTZ.AND P0, PT, |R3|, +INF , PT ;  /* 0x7f8000000300780b */ /* 0x000fe20003f1c200 */
[----:B------:R-:W-:Y:S01]  /*0850*/  IMAD.MOV.U32 R0, RZ, RZ, R6 ;  /* 0x000000ffff007224 */ /* 0x000fe200078e0006 */
[----:B------:R-:W-:-:S04]  /*0860*/  FSETP.GTU.FTZ.AND P1, PT, |R6|, +INF , PT ;  /* 0x7f8000000600780b */ /* 0x000fc80003f3c200 */
[----:B------:R-:W-:-:S13]  /*0870*/  PLOP3.LUT P0, PT, P0, P1, PT, 0xf8, 0x8f ;  /* 0x00000000008f781c */ /* 0x000fda0000703f70 */
[----:B------:R-:W-:Y:S05]  /*0880*/  @P0 BRA `(.L_x_11) ;  /* 0x00000004004c0947 */ /* 0x000fea0003800000 */
[----:B------:R-:W-:-:S13]  /*0890*/  LOP3.LUT P0, RZ, R6, 0x7fffffff, R3, 0xc8, !PT ;  /* 0x7fffffff06ff7812 */ /* 0x000fda000780c803 */
[----:B------:R-:W-:Y:S05]  /*08a0*/  @!P0 BRA `(.L_x_12) ;  /* 0x00000004003c8947 */ /* 0x000fea0003800000 */
[C---:B------:R-:W-:Y:S02]  /*08b0*/  FSETP.NEU.FTZ.AND P2, PT, |R3|.reuse, +INF , PT ;  /* 0x7f8000000300780b */ /* 0x040fe40003f5d200 */
[----:B------:R-:W-:Y:S02]  /*08c0*/  FSETP.NEU.FTZ.AND P1, PT, |R0|, +INF , PT ;  /* 0x7f8000000000780b */ /* 0x000fe40003f3d200 */
[----:B------:R-:W-:-:S11]  /*08d0*/  FSETP.NEU.FTZ.AND P0, PT, |R3|, +INF , PT ;  /* 0x7f8000000300780b */ /* 0x000fd60003f1d200 */
[----:B------:R-:W-:Y:S05]  /*08e0*/  @!P1 BRA !P2, `(.L_x_12) ;  /* 0x00000004002c9947 */ /* 0x000fea0005000000 */
[----:B------:R-:W-:-:S04]  /*08f0*/  LOP3.LUT P2, RZ, R3, 0x7fffffff, RZ, 0xc0, !PT ;  /* 0x7fffffff03ff7812 */ /* 0x000fc8000784c0ff */
[----:B------:R-:W-:-:S13]  /*0900*/  PLOP3.LUT P1, PT, P1, P2, PT, 0x2f, 0xf2 ;  /* 0x0000000000f2781c */ /* 0x000fda0000f24577 */
[----:B------:R-:W-:Y:S05]  /*0910*/  @P1 BRA `(.L_x_13) ;  /* 0x0000000400181947 */ /* 0x000fea0003800000 */
[----:B------:R-:W-:-:S04]  /*0920*/  LOP3.LUT P1, RZ, R6, 0x7fffffff, RZ, 0xc0, !PT ;  /* 0x7fffffff06ff7812 */ /* 0x000fc8000782c0ff */
[----:B------:R-:W-:-:S13]  /*0930*/  PLOP3.LUT P0, PT, P0, P1, PT, 0x2f, 0xf2 ;  /* 0x0000000000f2781c */ /* 0x000fda0000702577 */
[----:B------:R-:W-:Y:S05]  /*0940*/  @P0 BRA `(.L_x_14) ;  /* 0x0000000400000947 */ /* 0x000fea0003800000 */
[----:B------:R-:W-:Y:S02]  /*0950*/  ISETP.GE.AND P0, PT, R9, RZ, PT ;  /* 0x000000ff0900720c */ /* 0x000fe40003f06270 */
[----:B------:R-:W-:-:S11]  /*0960*/  ISETP.GE.AND P1, PT, R8, RZ, PT ;  /* 0x000000ff0800720c */ /* 0x000fd60003f26270 */
[----:B------:R-:W-:Y:S02]  /*0970*/  @P0 IMAD.MOV.U32 R7, RZ, RZ, RZ ;  /* 0x000000ffff070224 */ /* 0x000fe400078e00ff */
[----:B------:R-:W-:Y:S01]  /*0980*/  @!P0 FFMA R3, R3, 1.84467440737095516160e+19, RZ ;  /* 0x5f80000003038823 */ /* 0x000fe200000000ff */
[----:B------:R-:W-:Y:S02]  /*0990*/  @!P0 IMAD.MOV.U32 R7, RZ, RZ, -0x40 ;  /* 0xffffffc0ff078424 */ /* 0x000fe400078e00ff */
[----:B------:R-:W-:Y:S02]  /*09a0*/  @!P1 FFMA R6, R0, 1.84467440737095516160e+19, RZ ;  /* 0x5f80000000069823 */ /* 0x000fe400000000ff */
[----:B------:R-:W-:-:S07]  /*09b0*/  @!P1 VIADD R7, R7, 0x40 ;  /* 0x0000004007079836 */ /* 0x000fce0000000000 */
.L_x_10:
[----:B------:R-:W-:Y:S01]  /*09c0*/  LEA R9, R5, 0xc0800000, 0x17 ;  /* 0xc080000005097811 */ /* 0x000fe200078eb8ff */
[----:B------:R-:W-:Y:S04]  /*09d0*/  BSSY.RECONVERGENT B2, `(.L_x_15) ;  /* 0x0000036000027945 */ /* 0x000fe80003800200 */
[----:B------:R-:W-:Y:S02]  /*09e0*/  IMAD.IADD R9, R6, 0x1, -R9 ;  /* 0x0000000106097824 */ /* 0x000fe400078e0a09 */
[----:B------:R-:W-:Y:S02]  /*09f0*/  VIADD R6, R10, 0xffffff81 ;  /* 0xffffff810a067836 */ /* 0x000fe40000000000 */
[----:B------:R-:W0:Y:S01]  /*0a00*/  MUFU.RCP R8, R9 ;  /* 0x0000000900087308 */ /* 0x000e220000001000 */
[----:B------:R-:W-:Y:S01]  /*0a10*/  FADD.FTZ R11, -R9, -RZ ;  /* 0x800000ff090b7221 */ /* 0x000fe20000010100 */
[C---:B------:R-:W-:Y:S01]  /*0a20*/  IMAD R0, R6.reuse, -0x800000, R3 ;  /* 0xff80000006007824 */ /* 0x040fe200078e0203 */
[----:B------:R-:W-:-:S05]  /*0a30*/  IADD3 R6, PT, PT, R6, 0x7f, -R5 ;  /* 0x0000007f06067810 */ /* 0x000fca0007ffe805 */
[----:B------:R-:W-:Y:S02]  /*0a40*/  IMAD.IADD R6, R6, 0x1, R7 ;  /* 0x0000000106067824 */ /* 0x000fe400078e0207 */
[----:B0-----:R-:W-:-:S04]  /*0a50*/  FFMA R13, R8, R11, 1 ;  /* 0x3f800000080d7423 */ /* 0x001fc8000000000b */
[----:B------:R-:W-:-:S04]  /*0a60*/  FFMA R10, R8, R13, R8 ;  /* 0x0000000d080a7223 */ /* 0x000fc80000000008 */
[----:B------:R-:W-:-:S04]  /*0a70*/  FFMA R3, R0, R10, RZ ;  /* 0x0000000a00037223 */ /* 0x000fc800000000ff */
[----:B------:R-:W-:-:S04]  /*0a80*/  FFMA R8, R11, R3, R0 ;  /* 0x000000030b087223 */ /* 0x000fc80000000000 */
[----:B------:R-:W-:-:S04]  /*0a90*/  FFMA R13, R10, R8, R3 ;  /* 0x000000080a0d7223 */ /* 0x000fc80000000003 */
[----:B------:R-:W-:-:S04]  /*0aa0*/  FFMA R8, R11, R13, R0 ;  /* 0x0000000d0b087223 */ /* 0x000fc80000000000 */
[----:B------:R-:W-:-:S05]  /*0ab0*/  FFMA R0, R10, R8, R13 ;  /* 0x000000080a007223 */ /* 0x000fca000000000d */
[----:B------:R-:W-:-:S04]  /*0ac0*/  SHF.R.U32.HI R3, RZ, 0x17, R0 ;  /* 0x00000017ff037819 */ /* 0x000fc80000011600 */
[----:B------:R-:W-:-:S05]  /*0ad0*/  LOP3.LUT R3, R3, 0xff, RZ, 0xc0, !PT ;  /* 0x000000ff03037812 */ /* 0x000fca00078ec0ff */
[----:B------:R-:W-:-:S04]  /*0ae0*/  IMAD.IADD R7, R3, 0x1, R6 ;  /* 0x0000000103077824 */ /* 0x000fc800078e0206 */
[----:B------:R-:W-:-:S05]  /*0af0*/  VIADD R3, R7, 0xffffffff ;  /* 0xffffffff07037836 */ /* 0x000fca0000000000 */
[----:B------:R-:W-:-:S13]  /*0b00*/  ISETP.GE.U32.AND P0, PT, R3, 0xfe, PT ;  /* 0x000000fe0300780c */ /* 0x000fda0003f06070 */
[----:B------:R-:W-:Y:S05]  /*0b10*/  @!P0 BRA `(.L_x_16) ;  /* 0x0000000000808947 */ /* 0x000fea0003800000 */
[----:B------:R-:W-:-:S13]  /*0b20*/  ISETP.GT.AND P0, PT, R7, 0xfe, PT ;  /* 0x000000fe0700780c */ /* 0x000fda0003f04270 */
[----:B------:R-:W-:Y:S05]  /*0b30*/  @P0 BRA `(.L_x_17) ;  /* 0x00000000006c0947 */ /* 0x000fea0003800000 */
[----:B------:R-:W-:-:S13]  /*0b40*/  ISETP.GE.AND P0, PT, R7, 0x1, PT ;  /* 0x000000010700780c */ /* 0x000fda0003f06270 */
[----:B------:R-:W-:Y:S05]  /*0b50*/  @P0 BRA `(.L_x_18) ;  /* 0x0000000000740947 */ /* 0x000fea0003800000 */
[----:B------:R-:W-:Y:S02]  /*0b60*/  ISETP.GE.AND P0, PT, R7, -0x18, PT ;  /* 0xffffffe80700780c */ /* 0x000fe40003f06270 */
[----:B------:R-:W-:-:S11]  /*0b70*/  LOP3.LUT R0, R0, 0x80000000, RZ, 0xc0, !PT ;  /* 0x8000000000007812 */ /* 0x000fd600078ec0ff */
[----:B------:R-:W-:Y:S05]  /*0b80*/  @!P0 BRA `(.L_x_18) ;  /* 0x0000000000688947 */ /* 0x000fea0003800000 */
[CCC-:B------:R-:W-:Y:S01]  /*0b90*/  FFMA.RZ R3, R10.reuse, R8.reuse, R13.reuse ;  /* 0x000000080a037223 */ /* 0x1c0fe2000000c00d */
[CCC-:B------:R-:W-:Y:S01]  /*0ba0*/  FFMA.RM R6, R10.reuse, R8.reuse, R13.reuse ;  /* 0x000000080a067223 */ /* 0x1c0fe2000000400d */
[C---:B------:R-:W-:Y:S02]  /*0bb0*/  ISETP.NE.AND P2, PT, R7.reuse, RZ, PT ;  /* 0x000000ff0700720c */ /* 0x040fe40003f45270 */
[----:B------:R-:W-:Y:S02]  /*0bc0*/  ISETP.NE.AND P1, PT, R7, RZ, PT ;  /* 0x000000ff0700720c */ /* 0x000fe40003f25270 */
[----:B------:R-:W-:Y:S01]  /*0bd0*/  LOP3.LUT R5, R3, 0x7fffff, RZ, 0xc0, !PT ;  /* 0x007fffff03057812 */ /* 0x000fe200078ec0ff */
[----:B------:R-:W-:Y:S01]  /*0be0*/  FFMA.RP R3, R10, R8, R13 ;  /* 0x000000080a037223 */ /* 0x000fe2000000800d */
[----:B------:R-:W-:Y:S02]  /*0bf0*/  VIADD R8, R7, 0x20 ;  /* 0x0000002007087836 */ /* 0x000fe40000000000 */
[----:B------:R-:W-:Y:S01]  /*0c00*/  LOP3.LUT R5, R5, 0x800000, RZ, 0xfc, !PT ;  /* 0x0080000005057812 */ /* 0x000fe200078efcff */
[----:B------:R-:W-:Y:S01]  /*0c10*/  IMAD.MOV R7, RZ, RZ, -R7 ;  /* 0x000000ffff077224 */ /* 0x000fe200078e0a07 */
[----:B------:R-:W-:-:S02]  /*0c20*/  FSETP.NEU.FTZ.AND P0, PT, R3, R6, PT ;  /* 0x000000060300720b */ /* 0x000fc40003f1d000 */
[----:B------:R-:W-:Y:S02]  /*0c30*/  SHF.L.U32 R8, R5, R8, RZ ;  /* 0x0000000805087219 */ /* 0x000fe400000006ff */
[----:B------:R-:W-:Y:S02]  /*0c40*/  SEL R6, R7, RZ, P2 ;  /* 0x000000ff07067207 */ /* 0x000fe40001000000 */
[----:B------:R-:W-:Y:S02]  /*0c50*/  ISETP.NE.AND P1, PT, R8, RZ, P1 ;  /* 0x000000ff0800720c */ /* 0x000fe40000f25270 */
[----:B------:R-:W-:Y:S02]  /*0c60*/  SHF.R.U32.HI R6, RZ, R6, R5 ;  /* 0x00000006ff067219 */ /* 0x000fe40000011605 */
[----:B------:R-:W-:Y:S02]  /*0c70*/  PLOP3.LUT P0, PT, P0, P1, PT, 0xf8, 0x8f ;  /* 0x00000000008f781c */ /* 0x000fe40000703f70 */
[----:B------:R-:W-:-:S02]  /*0c80*/  SHF.R.U32.HI R8, RZ, 0x1, R6 ;  /* 0x00000001ff087819 */ /* 0x000fc40000011606 */
[----:B------:R-:W-:-:S04]  /*0c90*/  SEL R3, RZ, 0x1, !P0 ;  /* 0x00000001ff037807 */ /* 0x000fc80004000000 */
[----:B------:R-:W-:-:S04]  /*0ca0*/  LOP3.LUT R3, R3, 0x1, R8, 0xf8, !PT ;  /* 0x0000000103037812 */ /* 0x000fc800078ef808 */
[----:B------:R-:W-:-:S05]  /*0cb0*/  LOP3.LUT R3, R3, R6, RZ, 0xc0, !PT ;  /* 0x0000000603037212 */ /* 0x000fca00078ec0ff */
[----:B------:R-:W-:-:S05]  /*0cc0*/  IMAD.IADD R3, R8, 0x1, R3 ;  /* 0x0000000108037824 */ /* 0x000fca00078e0203 */
[----:B------:R-:W-:Y:S01]  /*0cd0*/  LOP3.LUT R0, R3, R0, RZ, 0xfc, !PT ;  /* 0x0000000003007212 */ /* 0x000fe200078efcff */
[----:B------:R-:W-:Y:S06]  /*0ce0*/  BRA `(.L_x_18) ;  /* 0x0000000000107947 */ /* 0x000fec0003800000 */
.L_x_17:
[----:B------:R-:W-:-:S04]  /*0cf0*/  LOP3.LUT R0, R0, 0x80000000, RZ, 0xc0, !PT ;  /* 0x8000000000007812 */ /* 0x000fc800078ec0ff */
[----:B------:R-:W-:Y:S01]  /*0d00*/  LOP3.LUT R0, R0, 0x7f800000, RZ, 0xfc, !PT ;  /* 0x7f80000000007812 */ /* 0x000fe200078efcff */
[----:B------:R-:W-:Y:S06]  /*0d10*/  BRA `(.L_x_18) ;  /* 0x0000000000047947 */ /* 0x000fec0003800000 */
.L_x_16:
[----:B------:R-:W-:-:S07]  /*0d20*/  IMAD R0, R6, 0x800000, R0 ;  /* 0x0080000006007824 */ /* 0x000fce00078e0200 */
.L_x_18:
[----:B------:R-:W-:Y:S05]  /*0d30*/  BSYNC.RECONVERGENT B2 ;  /* 0x0000000000027941 */ /* 0x000fea0003800200 */
.L_x_15:
[----:B------:R-:W-:Y:S05]  /*0d40*/  BRA `(.L_x_19) ;  /* 0x0000000000207947 */ /* 0x000fea0003800000 */
.L_x_14:
[----:B------:R-:W-:-:S04]  /*0d50*/  LOP3.LUT R0, R6, 0x80000000, R3, 0x48, !PT ;  /* 0x8000000006007812 */ /* 0x000fc800078e4803 */
[----:B------:R-:W-:Y:S01]  /*0d60*/  LOP3.LUT R0, R0, 0x7f800000, RZ, 0xfc, !PT ;  /* 0x7f80000000007812 */ /* 0x000fe200078efcff */
[----:B------:R-:W-:Y:S06]  /*0d70*/  BRA `(.L_x_19) ;  /* 0x0000000000147947 */ /* 0x000fec0003800000 */
.L_x_13:
[----:B------:R-:W-:Y:S01]  /*0d80*/  LOP3.LUT R0, R6, 0x80000000, R3, 0x48, !PT ;  /* 0x8000000006007812 */ /* 0x000fe200078e4803 */
[----:B------:R-:W-:Y:S06]  /*0d90*/  BRA `(.L_x_19) ;  /* 0x00000000000c7947 */ /* 0x000fec0003800000 */
.L_x_12:
[----:B------:R-:W0:Y:S01]  /*0da0*/  MUFU.RSQ R0, -QNAN ;  /* 0xffc0000000007908 */ /* 0x000e220000001400 */
[----:B------:R-:W-:Y:S05]  /*0db0*/  BRA `(.L_x_19) ;  /* 0x0000000000047947 */ /* 0x000fea0003800000 */
.L_x_11:
[----:B------:R-:W-:-:S07]  /*0dc0*/  FADD.FTZ R0, R3, R0 ;  /* 0x0000000003007221 */ /* 0x000fce0000010000 */
.L_x_19:
[----:B------:R-:W-:Y:S05]  /*0dd0*/  BSYNC.RECONVERGENT B1 ;  /* 0x0000000000017941 */ /* 0x000fea0003800200 */
.L_x_9:
[----:B------:R-:W-:-:S04]  /*0de0*/  IMAD.MOV.U32 R5, RZ, RZ, 0x0 ;  /* 0x00000000ff057424 */ /* 0x000fc800078e00ff */
[----:B0-----:R-:W-:Y:S05]  /*0df0*/  RET.REL.NODEC R4 `(_Z7row_sumPKiPfi) ;  /* 0xfffffff004807950 */ /* 0x001fea0003c3ffff */
.L_x_20:
[----:B------:R-:W-:-:S00]  /*0e00*/  BRA `(.L_x_20) ;  /* 0xfffffffc00fc7947 */ /* 0x000fc0000383ffff */
[----:B------:R-:W-:-:S00]  /*0e10*/  NOP ;  /* 0x0000000000007918 */ /* 0x000fc00000000000 */
        /* <DEDUP_REMOVED lines=14> */
.L_x_60:


//--------------------- .text._Z7col_sumPKiPfii   --------------------------
	.section	.text._Z7col_sumPKiPfii,"ax",@progbits
	.align	128
        .global         _Z7col_sumPKiPfii
        .type           _Z7col_sumPKiPfii,@function
        .size           _Z7col_sumPKiPfii,(.L_x_61 - _Z7col_sumPKiPfii)
        .other          _Z7col_sumPKiPfii,@"STO_CUDA_ENTRY STV_DEFAULT"
_Z7col_sumPKiPfii:
.text._Z7col_sumPKiPfii:
        /* <DEDUP_REMOVED lines=10> */
[----:B------:R-:W-:Y:S01]  /*00a0*/  UISETP.GE.U32.AND UP1, UPT, UR7, 0x10, UPT ;  /* 0x000000100700788c */ /* 0x000fe2000bf26070 */
[----:B------:R-:W-:Y:S01]  /*00b0*/  IMAD.MOV.U32 R3, RZ, RZ, RZ ;  /* 0x000000ffff037224 */ /* 0x000fe200078e00ff */
[----:B------:R-:W-:Y:S01]  /*00c0*/  ULOP3.LUT UR5, UR7, 0xf, URZ, 0xc0, !UPT ;  /* 0x0000000f07057892 */ /* 0x000fe2000f8ec0ff */
[----:B------:R-:W-:-:S03]  /*00d0*/  UMOV UR4, URZ ;  /* 0x000000ff00047c82 */ /* 0x000fc60008000000 */
[----:B------:R-:W-:-:S03]  /*00e0*/  UISETP.NE.AND UP0, UPT, UR5, URZ, UPT ;  /* 0x000000ff0500728c */ /* 0x000fc6000bf05270 */
[----:B------:R-:W-:Y:S08]  /*00f0*/  BRA.U !UP1, `(.L_x_22) ;  /* 0x0000000109c87547 */ /* 0x000ff0000b800000 */
[----:B------:R-:W-:Y:S01]  /*0100*/  ULOP3.LUT UR4, UR7, 0x7ffffff0, URZ, 0xc0, !UPT ;  /* 0x7ffffff007047892 */ /* 0x000fe2000f8ec0ff */
[----:B------:R-:W-:Y:S01]  /*0110*/  IMAD.MOV.U32 R3, RZ, RZ, RZ ;  /* 0x000000ffff037224 */ /* 0x000fe200078e00ff */
[----:B------:R-:W-:Y:S02]  /*0120*/  MOV R0, R2 ;  /* 0x0000000200007202 */ /* 0x000fe40000000f00 */
[----:B------:R-:W-:-:S12]  /*0130*/  UIADD3 UR6, UPT, UPT, -UR4, URZ, URZ ;  /* 0x000000ff04067290 */ /* 0x000fd8000fffe1ff */
.L_x_23:
[----:B------:R-:W0:Y:S08]  /*0140*/  LDC.64 R18, c[0x0][0x380] ;  /* 0x0000e000ff127b82 */ /* 0x000e300000000a00 */
[----:B------:R-:W1:Y:S01]  /*0150*/  LDC R27, c[0x0][0x394] ;  /* 0x0000e500ff1b7b82 */ /* 0x000e620000000800 */
[----:B0-----:R-:W-:-:S05]  /*0160*/  IMAD.WIDE R18, R0, 0x4, R18 ;  /* 0x0000000400127825 */ /* 0x001fca00078e0212 */
[----:B------:R0:W2:Y:S01]  /*0170*/  LDG.E R26, desc[UR8][R18.64] ;  /* 0x00000008121a7981 */ /* 0x0000a2000c1e1900 */
[----:B-1----:R-:W-:-:S04]  /*0180*/  IMAD.WIDE R20, R27, 0x4, R18 ;  /* 0x000000041b147825 */ /* 0x002fc800078e0212 */
[C---:B------:R-:W-:Y:S02]  /*0190*/  IMAD.WIDE R22, R27.reuse, 0x4, R20 ;  /* 0x000000041b167825 */ /* 0x040fe400078e0214 */
[----:B------:R-:W2:Y:S02]  /*01a0*/  LDG.E R20, desc[UR8][R20.64] ;  /* 0x0000000814147981 */ /* 0x000ea4000c1e1900 */
[C---:B------:R-:W-:Y:S02]  /*01b0*/  IMAD.WIDE R4, R27.reuse, 0x4, R22 ;  /* 0x000000041b047825 */ /* 0x040fe400078e0216 */
[----:B------:R-:W3:Y:S02]  /*01c0*/  LDG.E R22, desc[UR8][R22.64] ;  /* 0x0000000816167981 */ /* 0x000ee4000c1e1900 */
[C---:B------:R-:W-:Y:S02]  /*01d0*/  IMAD.WIDE R6, R27.reuse, 0x4, R4 ;  /* 0x000000041b067825 */ /* 0x040fe400078e0204 */
[----:B------:R1:W3:Y:S02]  /*01e0*/  LDG.E R21, desc[UR8][R4.64] ;  /* 0x0000000804157981 */ /* 0x0002e4000c1e1900 */
[----:B------:R-:W-:-:S02]  /*01f0*/  IMAD.WIDE R8, R27, 0x4, R6 ;  /* 0x000000041b087825 */ /* 0x000fc400078e0206 */
[----:B------:R-:W4:Y:S02]  /*0200*/  LDG.E R6, desc[UR8][R6.64] ;  /* 0x0000000806067981 */ /* 0x000f24000c1e1900 */
[----:B------:R-:W-:-:S04]  /*0210*/  IMAD.WIDE R10, R27, 0x4, R8 ;  /* 0x000000041b0a7825 */ /* 0x000fc800078e0208 */
[C---:B------:R-:W-:Y:S01]  /*0220*/  IMAD.WIDE R12, R27.reuse, 0x4, R10 ;  /* 0x000000041b0c7825 */ /* 0x040fe200078e020a */
[----:B------:R5:W4:Y:S04]  /*0230*/  LDG.E R7, desc[UR8][R8.64] ;  /* 0x0000000808077981 */ /* 0x000b28000c1e1900 */
[----:B------:R-:W4:Y:S01]  /*0240*/  LDG.E R10, desc[UR8][R10.64] ;  /* 0x000000080a0a7981 */ /* 0x000f22000c1e1900 */
[----:B------:R-:W-:-:S03]  /*0250*/  IMAD.WIDE R14, R27, 0x4, R12 ;  /* 0x000000041b0e7825 */ /* 0x000fc600078e020c */
[----:B------:R-:W4:Y:S01]  /*0260*/  LDG.E R13, desc[UR8][R12.64] ;  /* 0x000000080c0d7981 */ /* 0x000f22000c1e1900 */
[----:B------:R-:W-:-:S03]  /*0270*/  IMAD.WIDE R16, R27, 0x4, R14 ;  /* 0x000000041b107825 */ /* 0x000fc600078e020e */
[----:B------:R-:W4:Y:S01]  /*0280*/  LDG.E R14, desc[UR8][R14.64] ;  /* 0x000000080e0e7981 */ /* 0x000f22000c1e1900 */
[----:B0-----:R-:W-:-:S03]  /*0290*/  IMAD.WIDE R18, R27, 0x4, R16 ;  /* 0x000000041b127825 */ /* 0x001fc600078e0210 */
[----:B------:R-:W4:Y:S01]  /*02a0*/  LDG.E R17, desc[UR8][R16.64] ;  /* 0x0000000810117981 */ /* 0x000f22000c1e1900 */
[----:B------:R-:W-:-:S03]  /*02b0*/  IMAD.WIDE R24, R27, 0x4, R18 ;  /* 0x000000041b187825 */ /* 0x000fc600078e0212 */
[----:B------:R-:W4:Y:S01]  /*02c0*/  LDG.E R18, desc[UR8][R18.64] ;  /* 0x0000000812127981 */ /* 0x000f22000c1e1900 */
[----:B------:R-:W-:-:S03]  /*02d0*/  IMAD.WIDE R28, R27, 0x4, R24 ;  /* 0x000000041b1c7825 */ /* 0x000fc600078e0218 */
[----:B------:R-:W4:Y:S01]  /*02e0*/  LDG.E R25, desc[UR8][R24.64] ;  /* 0x0000000818197981 */ /* 0x000f22000c1e1900 */
[----:B-1----:R-:W-:-:S03]  /*02f0*/  IMAD.WIDE R4, R27, 0x4, R28 ;  /* 0x000000041b047825 */ /* 0x002fc600078e021c */
[----:B------:R-:W4:Y:S01]  /*0300*/  LDG.E R28, desc[UR8][R28.64] ;  /* 0x000000081c1c7981 */ /* 0x000f22000c1e1900 */
[----:B-----5:R-:W-:-:S03]  /*0310*/  IMAD.WIDE R8, R27, 0x4, R4 ;  /* 0x000000041b087825 */ /* 0x020fc600078e0204 */
[----:B------:R0:W5:Y:S02]  /*0320*/  LDG.E R23, desc[UR8][R4.64] ;  /* 0x0000000804177981 */ /* 0x000164000c1e1900 */
[----:B0-----:R-:W-:Y:S02]  /*0330*/  IMAD.WIDE R4, R27, 0x4, R8 ;  /* 0x000000041b047825 */ /* 0x001fe400078e0208 */
[----:B------:R-:W5:Y:S04]  /*0340*/  LDG.E R9, desc[UR8][R8.64] ;  /* 0x0000000808097981 */ /* 0x000f68000c1e1900 */
[----:B------:R-:W5:Y:S01]  /*0350*/  LDG.E R11, desc[UR8][R4.64] ;  /* 0x00000008040b7981 */ /* 0x000f62000c1e1900 */
[----:B------:R-:W-:-:S04]  /*0360*/  UIADD3 UR6, UPT, UPT, UR6, 0x10, URZ ;  /* 0x0000001006067890 */ /* 0x000fc8000fffe0ff */
[----:B------:R-:W-:Y:S01]  /*0370*/  UISETP.NE.AND UP1, UPT, UR6, URZ, UPT ;  /* 0x000000ff0600728c */ /* 0x000fe2000bf25270 */
[----:B------:R-:W-:Y:S01]  /*0380*/  IMAD R0, R27, 0x10, R0 ;  /* 0x000000101b007824 */ /* 0x000fe200078e0200 */
[----:B--2---:R-:W-:-:S04]  /*0390*/  IADD3 R20, PT, PT, R20, R26, R3 ;  /* 0x0000001a14147210 */ /* 0x004fc80007ffe003 */
[----:B---3--:R-:W-:-:S04]  /*03a0*/  IADD3 R20, PT, PT, R21, R22, R20 ;  /* 0x0000001615147210 */ /* 0x008fc80007ffe014 */
[----:B----4-:R-:W-:-:S04]  /*03b0*/  IADD3 R6, PT, PT, R7, R6, R20 ;  /* 0x0000000607067210 */ /* 0x010fc80007ffe014 */
[----:B------:R-:W-:-:S04]  /*03c0*/  IADD3 R6, PT, PT, R13, R10, R6 ;  /* 0x0000000a0d067210 */ /* 0x000fc80007ffe006 */
[----:B------:R-:W-:-:S04]  /*03d0*/  IADD3 R6, PT, PT, R17, R14, R6 ;  /* 0x0000000e11067210 */ /* 0x000fc80007ffe006 */
[----:B------:R-:W-:-:S04]  /*03e0*/  IADD3 R6, PT, PT, R25, R18, R6 ;  /* 0x0000001219067210 */ /* 0x000fc80007ffe006 */
[----:B-----5:R-:W-:-:S04]  /*03f0*/  IADD3 R6, PT, PT, R23, R28, R6 ;  /* 0x0000001c17067210 */ /* 0x020fc80007ffe006 */
[----:B------:R-:W-:Y:S01]  /*0400*/  IADD3 R3, PT, PT, R11, R9, R6 ;  /* 0x000000090b037210 */ /* 0x000fe20007ffe006 */
[----:B------:R-:W-:Y:S06]  /*0410*/  BRA.U UP1, `(.L_x_23) ;  /* 0xfffffffd01487547 */ /* 0x000fec000b83ffff */
.L_x_22:
[----:B------:R-:W-:Y:S05]  /*0420*/  BRA.U !UP0, `(.L_x_24) ;  /* 0x0000000108ec7547 */ /* 0x000fea000b800000 */
[----:B------:R-:W-:Y:S02]  /*0430*/  UISETP.GE.U32.AND UP0, UPT, UR5, 0x8, UPT ;  /* 0x000000080500788c */ /* 0x000fe4000bf06070 */
[----:B------:R-:W-:-:S04]  /*0440*/  ULOP3.LUT UR6, UR7, 0x7, URZ, 0xc0, !UPT ;  /* 0x0000000707067892 */ /* 0x000fc8000f8ec0ff */
[----:B------:R-:W-:-:S03]  /*0450*/  UISETP.NE.AND UP1, UPT, UR6, URZ, UPT ;  /* 0x000000ff0600728c */ /* 0x000fc6000bf25270 */
[----:B------:R-:W-:Y:S08]  /*0460*/  BRA.U !UP0, `(.L_x_25) ;  /* 0x0000000108607547 */ /* 0x000ff0000b800000 */
[----:B------:R-:W0:Y:S08]  /*0470*/  LDC R19, c[0x0][0x394] ;  /* 0x0000e500ff137b82 */ /* 0x000e300000000800 */
[----:B------:R-:W1:Y:S01]  /*0480*/  LDC.64 R8, c[0x0][0x380] ;  /* 0x0000e000ff087b82 */ /* 0x000e620000000a00 */
[----:B0-----:R-:W-:-:S04]  /*0490*/  IMAD R5, R19, UR4, R2 ;  /* 0x0000000413057c24 */ /* 0x001fc8000f8e0202 */
[----:B-1----:R-:W-:-:S04]  /*04a0*/  IMAD.WIDE R8, R5, 0x4, R8 ;  /* 0x0000000405087825 */ /* 0x002fc800078e0208 */
[C---:B------:R-:W-:Y:S02]  /*04b0*/  IMAD.WIDE R10, R19.reuse, 0x4, R8 ;  /* 0x00000004130a7825 */ /* 0x040fe400078e0208 */
[----:B------:R-:W2:Y:S02]  /*04c0*/  LDG.E R8, desc[UR8][R8.64] ;  /* 0x0000000808087981 */ /* 0x000ea4000c1e1900 */
[C---:B------:R-:W-:Y:S02]  /*04d0*/  IMAD.WIDE R12, R19.reuse, 0x4, R10 ;  /* 0x00000004130c7825 */ /* 0x040fe400078e020a */
[----:B------:R-:W2:Y:S02]  /*04e0*/  LDG.E R10, desc[UR8][R10.64] ;  /* 0x000000080a0a7981 */ /* 0x000ea4000c1e1900 */
[C---:B------:R-:W-:Y:S02]  /*04f0*/  IMAD.WIDE R14, R19.reuse, 0x4, R12 ;  /* 0x00000004130e7825 */ /* 0x040fe400078e020c */
[----:B------:R-:W3:Y:S02]  /*0500*/  LDG.E R12, desc[UR8][R12.64] ;  /* 0x000000080c0c7981 */ /* 0x000ee4000c1e1900 */
[----:B------:R-:W-:-:S02]  /*0510*/  IMAD.WIDE R16, R19, 0x4, R14 ;  /* 0x0000000413107825 */ /* 0x000fc400078e020e */
[----:B------:R-:W3:Y:S02]  /*0520*/  LDG.E R14, desc[UR8][R14.64] ;  /* 0x000000080e0e7981 */ /* 0x000ee4000c1e1900 */
[C---:B------:R-:W-:Y:S02]  /*0530*/  IMAD.WIDE R4, R19.reuse, 0x4, R16 ;  /* 0x0000000413047825 */ /* 0x040fe400078e0210 */
[----:B------:R-:W4:Y:S02]  /*0540*/  LDG.E R16, desc[UR8][R16.64] ;  /* 0x0000000810107981 */ /* 0x000f24000c1e1900 */
[C---:B------:R-:W-:Y:S02]  /*0550*/  IMAD.WIDE R6, R19.reuse, 0x4, R4 ;  /* 0x0000000413067825 */ /* 0x040fe400078e0204 */
[----:B------:R-:W4:Y:S02]  /*0560*/  LDG.E R4, desc[UR8][R4.64] ;  /* 0x0000000804047981 */ /* 0x000f24000c1e1900 */
[----:B------:R-:W-:-:S02]  /*0570*/  IMAD.WIDE R18, R19, 0x4, R6 ;  /* 0x0000000413127825 */ /* 0x000fc400078e0206 */
[----:B------:R-:W5:Y:S04]  /*0580*/  LDG.E R6, desc[UR8][R6.64] ;  /* 0x0000000806067981 */ /* 0x000f68000c1e1900 */
[----:B------:R-:W5:Y:S01]  /*0590*/  LDG.E R18, desc[UR8][R18.64] ;  /* 0x0000000812127981 */ /* 0x000f62000c1e1900 */
[----:B------:R-:W-:Y:S01]  /*05a0*/  UIADD3 UR4, UPT, UPT, UR4, 0x8, URZ ;  /* 0x0000000804047890 */ /* 0x000fe2000fffe0ff */
[----:B--2---:R-:W-:-:S04]  /*05b0*/  IADD3 R3, PT, PT, R10, R8, R3 ;  /* 0x000000080a037210 */ /* 0x004fc80007ffe003 */
[----:B---3--:R-:W-:-:S04]  /*05c0*/  IADD3 R3, PT, PT, R14, R12, R3 ;  /* 0x0000000c0e037210 */ /* 0x008fc80007ffe003 */
[----:B----4-:R-:W-:-:S04]  /*05d0*/  IADD3 R3, PT, PT, R4, R16, R3 ;  /* 0x0000001004037210 */ /* 0x010fc80007ffe003 */
[----:B-----5:R-:W-:-:S07]  /*05e0*/  IADD3 R3, PT, PT, R18, R6, R3 ;  /* 0x0000000612037210 */ /* 0x020fce0007ffe003 */
.L_x_25:
        /* <DEDUP_REMOVED lines=13> */
[----:B------:R-:W-:Y:S02]  /*06c0*/  IMAD.WIDE R10, R11, 0x4, R8 ;  /* 0x000000040b0a7825 */ /* 0x000fe400078e0208 */
[----:B------:R-:W3:Y:S04]  /*06d0*/  LDG.E R8, desc[UR8][R8.64] ;  /* 0x0000000808087981 */ /* 0x000ee8000c1e1900 */
[----:B------:R-:W3:Y:S01]  /*06e0*/  LDG.E R10, desc[UR8][R10.64] ;  /* 0x000000080a0a7981 */ /* 0x000ee2000c1e1900 */
[----:B------:R-:W-:Y:S01]  /*06f0*/  UIADD3 UR4, UPT, UPT, UR4, 0x4, URZ ;  /* 0x0000000404047890 */ /* 0x000fe2000fffe0ff */
[----:B--2---:R-:W-:-:S04]  /*0700*/  IADD3 R3, PT, PT, R6, R4, R3 ;  /* 0x0000000406037210 */ /* 0x004fc80007ffe003 */
[----:B---3--:R-:W-:-:S07]  /*0710*/  IADD3 R3, PT, PT, R10, R8, R3 ;  /* 0x000000080a037210 */ /* 0x008fce0007ffe003 */
.L_x_26:
[----:B------:R-:W-:Y:S05]  /*0720*/  BRA.U !UP1, `(.L_x_24) ;  /* 0x00000001092c7547 */ /* 0x000fea000b800000 */
[----:B------:R-:W0:Y:S01]  /*0730*/  LDC R0, c[0x0][0x394] ;  /* 0x0000e500ff007b82 */ /* 0x000e220000000800 */
[----:B------:R-:W-:-:S07]  /*0740*/  UIADD3 UR5, UPT, UPT, -UR5, URZ, URZ ;  /* 0x000000ff05057290 */ /* 0x000fce000fffe1ff */
[----:B------:R-:W1:Y:S01]  /*0750*/  LDC.64 R6, c[0x0][0x380] ;  /* 0x0000e000ff067b82 */ /* 0x000e620000000a00 */
[----:B0-----:R-:W-:-:S07]  /*0760*/  IMAD R9, R0, UR4, R2 ;  /* 0x0000000400097c24 */ /* 0x001fce000f8e0202 */
.L_x_27:
[----:B-1----:R-:W-:-:S06]  /*0770*/  IMAD.WIDE R4, R9, 0x4, R6 ;  /* 0x0000000409047825 */ /* 0x002fcc00078e0206 */
[----:B------:R-:W2:Y:S01]  /*0780*/  LDG.E R4, desc[UR8][R4.64] ;  /* 0x0000000804047981 */ /* 0x000ea2000c1e1900 */
[----:B------:R-:W-:Y:S01]  /*0790*/  UIADD3 UR5, UPT, UPT, UR5, 0x1, URZ ;  /* 0x0000000105057890 */ /* 0x000fe2000fffe0ff */
[----:B------:R-:W-:-:S03]  /*07a0*/  IMAD.IADD R9, R9, 0x1, R0 ;  /* 0x0000000109097824 */ /* 0x000fc600078e0200 */
[----:B------:R-:W-:Y:S01]  /*07b0*/  UISETP.NE.AND UP0, UPT, UR5, URZ, UPT ;  /* 0x000000ff0500728c */ /* 0x000fe2000bf05270 */
[----:B--2---:R-:W-:-:S08]  /*07c0*/  IADD3 R3, PT, PT, R4, R3, RZ ;  /* 0x0000000304037210 */ /* 0x004fd00007ffe0ff */
[----:B------:R-:W-:Y:S05]  /*07d0*/  BRA.U UP0, `(.L_x_27) ;  /* 0xfffffffd00e47547 */ /* 0x000fea000b83ffff */
.L_x_24:
[----:B------:R-:W-:-:S07]  /*07e0*/  I2FP.F32.S32 R3, R3 ;  /* 0x0000000300037245 */ /* 0x000fce0000201400 */
.L_x_21:
        /* <DEDUP_REMOVED lines=11> */
[----:B------:R-:W-:Y:S05]  /*08a0*/  CALL.REL.NOINC `($__internal_1_$__cuda_sm3x_div_rn_noftz_f32_slowpath) ;  /* 0x0000000000187944 */ /* 0x000fea0003c00000 */
[----:B------:R-:W-:-:S07]  /*08b0*/  IMAD.MOV.U32 R7, RZ, RZ, R0 ;  /* 0x000000ffff077224 */ /* 0x000fce00078e0000 */
.L_x_29:
[----:B------:R-:W-:Y:S05]  /*08c0*/  BSYNC.RECONVERGENT B0 ;  /* 0x0000000000007941 */ /* 0x000fea0003800200 */
.L_x_28:
[----:B------:R-:W0:Y:S02]  /*08d0*/  LDC.64 R4, c[0x0][0x388] ;  /* 0x0000e200ff047b82 */ /* 0x000e240000000a00 */
[----:B0-----:R-:W-:-:S05]  /*08e0*/  IMAD.WIDE R2, R2, 0x4, R4 ;  /* 0x0000000402027825 */ /* 0x001fca00078e0204 */
[----:B------:R-:W-:Y:S01]  /*08f0*/  STG.E desc[UR8][R2.64], R7 ;  /* 0x0000000702007986 */ /* 0x000fe2000c101908 */
[----:B------:R-:W-:Y:S05]  /*0900*/  EXIT ;  /* 0x000000000000794d */ /* 0x000fea0003800000 */
        .weak           $__internal_1_$__cuda_sm3x_div_rn_noftz_f32_slowpath
        .type           $__internal_1_$__cuda_sm3x_div_rn_noftz_f32_slowpath,@function
        .size           $__internal_1_$__cuda_sm3x_div_rn_noftz_f32_slowpath,(.L_x_61 - $__internal_1_$__cuda_sm3x_div_rn_noftz_f32_slowpath)
$__internal_1_$__cuda_sm3x_div_rn_noftz_f32_slowpath:
[----:B------:R-:W-:Y:S01]  /*0910*/  SHF.R.U32.HI R5, RZ, 0x17, R6 ;  /* 0x00000017ff057819 */ /* 0x000fe20000011606 */
[----:B------:R-:W-:Y:S01]  /*0920*/  BSSY.RECONVERGENT B1, `(.L_x_30) ;  /* 0x0000063000017945 */ /* 0x000fe20003800200 */
[----:B------:R-:W-:Y:S02]  /*0930*/  SHF.R.U32.HI R0, RZ, 0x17, R3 ;  /* 0x00000017ff007819 */ /* 0x000fe40000011603 */
[----:B------:R-:W-:Y:S02]  /*0940*/  LOP3.LUT R5, R5, 0xff, RZ, 0xc0, !PT ;  /* 0x000000ff05057812 */ /* 0x000fe400078ec0ff */
[----:B------:R-:W-:-:S03]  /*0950*/  LOP3.LUT R10, R0, 0xff, RZ, 0xc0, !PT ;  /* 0x000000ff000a7812 */ /* 0x000fc600078ec0ff */
[----:B------:R-:W-:Y:S01]  /*0960*/  VIADD R8, R5, 0xffffffff ;  /* 0xffffffff05087836 */ /* 0x000fe20000000000 */
[----:B------:R-:W-:-:S04]  /*0970*/  IADD3 R9, PT, PT, R10, -0x1, RZ ;  /* 0xffffffff0a097810 */ /* 0x000fc80007ffe0ff */
        /* <DEDUP_REMOVED lines=23> */
[----:B------:R-:W-:Y:S01]  /*0af0*/  @P0 MOV R7, RZ ;  /* 0x000000ff00070202 */ /* 0x000fe20000000f00 */
[----:B------:R-:W-:Y:S02]  /*0b00*/  @!P0 IMAD.MOV.U32 R7, RZ, RZ, -0x40 ;  /* 0xffffffc0ff078424 */ /* 0x000fe400078e00ff */
[----:B------:R-:W-:Y:S01]  /*0b10*/  @!P0 FFMA R3, R3, 1.84467440737095516160e+19, RZ ;  /* 0x5f80000003038823 */ /* 0x000fe200000000ff */
[----:B------:R-:W-:Y:S01]  /*0b20*/  @!P1 FFMA R6, R0, 1.84467440737095516160e+19, RZ ;  /* 0x5f80000000069823 */ /* 0x000fe200000000ff */
[----:B------:R-:W-:-:S07]  /*0b30*/  @!P1 VIADD R7, R7, 0x40 ;  /* 0x0000004007079836 */ /* 0x000fce0000000000 */
.L_x_31:
[----:B------:R-:W-:Y:S01]  /*0b40*/  LEA R9, R5, 0xc0800000, 0x17 ;  /* 0xc080000005097811 */ /* 0x000fe200078eb8ff */
[----:B------:R-:W-:Y:S03]  /*0b50*/  BSSY.RECONVERGENT B2, `(.L_x_36) ;  /* 0x0000036000027945 */ /* 0x000fe60003800200 */
[----:B------:R-:W-:Y:S01]  /*0b60*/  IADD3 R9, PT, PT, -R9, R6, RZ ;  /* 0x0000000609097210 */ /* 0x000fe20007ffe1ff */
[----:B------:R-:W-:-:S03]  /*0b70*/  VIADD R6, R10, 0xffffff81 ;  /* 0xffffff810a067836 */ /* 0x000fc60000000000 */
        /* <DEDUP_REMOVED lines=13> */
[----:B------:R-:W-:-:S04]  /*0c50*/  LOP3.LUT R3, R3, 0xff, RZ, 0xc0, !PT ;  /* 0x000000ff03037812 */ /* 0x000fc800078ec0ff */
[----:B------:R-:W-:-:S05]  /*0c60*/  IADD3 R7, PT, PT, R3, R6, RZ ;  /* 0x0000000603077210 */ /* 0x000fca0007ffe0ff */
        /* <DEDUP_REMOVED lines=16> */
[C---:B------:R-:W-:Y:S01]  /*0d70*/  VIADD R8, R7.reuse, 0x20 ;  /* 0x0000002007087836 */ /* 0x040fe20000000000 */
[----:B------:R-:W-:Y:S02]  /*0d80*/  IADD3 R7, PT, PT, -R7, RZ, RZ ;  /* 0x000000ff07077210 */ /* 0x000fe40007ffe1ff */
[----:B------:R-:W-:-:S02]  /*0d90*/  LOP3.LUT R5, R5, 0x800000, RZ, 0xfc, !PT ;  /* 0x0080000005057812 */ /* 0x000fc400078efcff */
[----:B------:R-:W-:Y:S02]  /*0da0*/  FSETP.NEU.FTZ.AND P0, PT, R3, R6, PT ;  /* 0x000000060300720b */ /* 0x000fe40003f1d000 */
[----:B------:R-:W-:Y:S02]  /*0db0*/  SHF.L.U32 R8, R5, R8, RZ ;  /* 0x0000000805087219 */ /* 0x000fe400000006ff */
[----:B------:R-:W-:Y:S02]  /*0dc0*/  SEL R6, R7, RZ, P2 ;  /* 0x000000ff07067207 */ /* 0x000fe40001000000 */
[----:B------:R-:W-:Y:S02]  /*0dd0*/  ISETP.NE.AND P1, PT, R8, RZ, P1 ;  /* 0x000000ff0800720c */ /* 0x000fe40000f25270 */
[----:B------:R-:W-:Y:S02]  /*0de0*/  SHF.R.U32.HI R6, RZ, R6, R5 ;  /* 0x00000006ff067219 */ /* 0x000fe40000011605 */
[----:B------:R-:W-:-:S02]  /*0df0*/  PLOP3.LUT P0, PT, P0, P1, PT, 0xf8, 0x8f ;  /* 0x00000000008f781c */ /* 0x000fc40000703f70 */
[----:B------:R-:W-:Y:S02]  /*0e00*/  SHF.R.U32.HI R8, RZ, 0x1, R6 ;  /* 0x00000001ff087819 */ /* 0x000fe40000011606 */
[----:B------:R-:W-:-:S04]  /*0e10*/  SEL R3, RZ, 0x1, !P0 ;  /* 0x00000001ff037807 */ /* 0x000fc80004000000 */
[----:B------:R-:W-:-:S04]  /*0e20*/  LOP3.LUT R3, R3, 0x1, R8, 0xf8, !PT ;  /* 0x0000000103037812 */ /* 0x000fc800078ef808 */
[----:B------:R-:W-:-:S05]  /*0e30*/  LOP3.LUT R3, R3, R6, RZ, 0xc0, !PT ;  /* 0x0000000603037212 */ /* 0x000fca00078ec0ff */
[----:B------:R-:W-:-:S05]  /*0e40*/  IMAD.IADD R3, R8, 0x1, R3 ;  /* 0x0000000108037824 */ /* 0x000fca00078e0203 */
[----:B------:R-:W-:Y:S01]  /*0e50*/  LOP3.LUT R0, R3, R0, RZ, 0xfc, !PT ;  /* 0x0000000003007212 */ /* 0x000fe200078efcff */
[----:B------:R-:W-:Y:S06]  /*0e60*/  BRA `(.L_x_39) ;  /* 0x0000000000107947 */ /* 0x000fec0003800000 */
.L_x_38:
[----:B------:R-:W-:-:S04]  /*0e70*/  LOP3.LUT R0, R0, 0x80000000, RZ, 0xc0, !PT ;  /* 0x8000000000007812 */ /* 0x000fc800078ec0ff */
[----:B------:R-:W-:Y:S01]  /*0e80*/  LOP3.LUT R0, R0, 0x7f800000, RZ, 0xfc, !PT ;  /* 0x7f80000000007812 */ /* 0x000fe200078efcff */
[----:B------:R-:W-:Y:S06]  /*0e90*/  BRA `(.L_x_39) ;  /* 0x0000000000047947 */ /* 0x000fec0003800000 */
.L_x_37:
[----:B------:R-:W-:-:S07]  /*0ea0*/  IMAD R0, R6, 0x800000, R0 ;  /* 0x0080000006007824 */ /* 0x000fce00078e0200 */
.L_x_39:
[----:B------:R-:W-:Y:S05]  /*0eb0*/  BSYNC.RECONVERGENT B2 ;  /* 0x0000000000027941 */ /* 0x000fea0003800200 */
.L_x_36:
[----:B------:R-:W-:Y:S05]  /*0ec0*/  BRA `(.L_x_40) ;  /* 0x0000000000207947 */ /* 0x000fea0003800000 */
.L_x_35:
[----:B------:R-:W-:-:S04]  /*0ed0*/  LOP3.LUT R0, R6, 0x80000000, R3, 0x48, !PT ;  /* 0x8000000006007812 */ /* 0x000fc800078e4803 */
[----:B------:R-:W-:Y:S01]  /*0ee0*/  LOP3.LUT R0, R0, 0x7f800000, RZ, 0xfc, !PT ;  /* 0x7f80000000007812 */ /* 0x000fe200078efcff */
[----:B------:R-:W-:Y:S06]  /*0ef0*/  BRA `(.L_x_40) ;  /* 0x0000000000147947 */ /* 0x000fec0003800000 */
.L_x_34:
[----:B------:R-:W-:Y:S01]  /*0f00*/  LOP3.LUT R0, R6, 0x80000000, R3, 0x48, !PT ;  /* 0x8000000006007812 */ /* 0x000fe200078e4803 */
[----:B------:R-:W-:Y:S06]  /*0f10*/  BRA `(.L_x_40) ;  /* 0x00000000000c7947 */ /* 0x000fec0003800000 */
.L_x_33:
[----:B------:R-:W0:Y:S01]  /*0f20*/  MUFU.RSQ R0, -QNAN ;  /* 0xffc0000000007908 */ /* 0x000e220000001400 */
[----:B------:R-:W-:Y:S05]  /*0f30*/  BRA `(.L_x_40) ;  /* 0x0000000000047947 */ /* 0x000fea0003800000 */
.L_x_32:
[----:B------:R-:W-:-:S07]  /*0f40*/  FADD.FTZ R0, R3, R0 ;  /* 0x0000000003007221 */ /* 0x000fce0000010000 */
.L_x_40:
[----:B------:R-:W-:Y:S05]  /*0f50*/  BSYNC.RECONVERGENT B1 ;  /* 0x0000000000017941 */ /* 0x000fea0003800200 */
.L_x_30:
[----:B------:R-:W-:-:S04]  /*0f60*/  HFMA2 R5, -RZ, RZ, 0, 0 ;  /* 0x00000000ff057431 */ /* 0x000fc800000001ff */
[----:B0-----:R-:W-:Y:S05]  /*0f70*/  RET.REL.NODEC R4 `(_Z7col_sumPKiPfii) ;  /* 0xfffffff004207950 */ /* 0x001fea0003c3ffff */
.L_x_41:
        /* <DEDUP_REMOVED lines=16> */
.L_x_61:


//--------------------- .text._Z7avg_divPfj       --------------------------
	.section	.text._Z7avg_divPfj,"ax",@progbits
	.align	128
        .global         _Z7avg_divPfj
        .type           _Z7avg_divPfj,@function
        .size           _Z7avg_divPfj,(.L_x_62 - _Z7avg_divPfj)
        .other          _Z7avg_divPfj,@"STO_CUDA_ENTRY STV_DEFAULT"
_Z7avg_divPfj:
.text._Z7avg_divPfj:
[----:B------:R-:W-:Y:S01]  /*0000*/  LDC R1, c[0x0][0x37c] ;  /* 0x0000df00ff017b82 */ /* 0x000fe20000000800 */
[----:B------:R-:W0:Y:S07]  /*0010*/  S2R R0, SR_TID.X ;  /* 0x0000000000007919 */ /* 0x000e2e0000002100 */
[----:B------:R-:W0:Y:S01]  /*0020*/  S2UR UR6, SR_CTAID.X ;  /* 0x00000000000679c3 */ /* 0x000e220000002500 */
[----:B------:R-:W1:Y:S07]  /*0030*/  LDCU.64 UR4, c[0x0][0x358] ;  /* 0x00006b00ff0477ac */ /* 0x000e6e0008000a00 */
[----:B------:R-:W0:Y:S08]  /*0040*/  LDC R3, c[0x0][0x360] ;  /* 0x0000d800ff037b82 */ /* 0x000e300000000800 */
[----:B------:R-:W2:Y:S01]  /*0050*/  LDC.64 R4, c[0x0][0x380] ;  /* 0x0000e000ff047b82 */ /* 0x000ea20000000a00 */
[----:B0-----:R-:W-:Y:S01]  /*0060*/  IMAD R3, R3, UR6, R0 ;  /* 0x0000000603037c24 */ /* 0x001fe2000f8e0200 */
[----:B------:R-:W0:Y:S03]  /*0070*/  LDCU UR6, c[0x0][0x388] ;  /* 0x00007100ff0677ac */ /* 0x000e260008000800 */
[----:B--2---:R-:W-:-:S05]  /*0080*/  IMAD.WIDE.U32 R4, R3, 0x4, R4 ;  /* 0x0000000403047825 */ /* 0x004fca00078e0004 */
[----:B-1----:R-:W2:Y:S01]  /*0090*/  LDG.E R0, desc[UR4][R4.64] ;  /* 0x0000000404007981 */ /* 0x002ea2000c1e1900 */
[----:B------:R-:W-:Y:S01]  /*00a0*/  BSSY.RECONVERGENT B0, `(.L_x_42) ;  /* 0x000000d000007945 */ /* 0x000fe20003800200 */
[----:B0-----:R-:W-:-:S04]  /*00b0*/  I2FP.F32.U32 R3, UR6 ;  /* 0x0000000600037c45 */ /* 0x001fc80008201000 */
[----:B------:R-:W0:Y:S02]  /*00c0*/  MUFU.RCP R2, R3 ;  /* 0x0000000300027308 */ /* 0x000e240000001000 */
[----:B0-----:R-:W-:-:S04]  /*00d0*/  FFMA R7, -R3, R2, 1 ;  /* 0x3f80000003077423 */ /* 0x001fc80000000102 */
[----:B------:R-:W-:Y:S02]  /*00e0*/  FFMA R7, R2, R7, R2 ;  /* 0x0000000702077223 */ /* 0x000fe40000000002 */
[----:B--2---:R-:W0:Y:S02]  /*00f0*/  FCHK P0, R0, R3 ;  /* 0x0000000300007302 */ /* 0x004e240000000000 */
[----:B------:R-:W-:-:S04]  /*0100*/  FFMA R2, R0, R7, RZ ;  /* 0x0000000700027223 */ /* 0x000fc800000000ff */
[----:B------:R-:W-:-:S04]  /*0110*/  FFMA R6, -R3, R2, R0 ;  /* 0x0000000203067223 */ /* 0x000fc80000000100 */
[----:B------:R-:W-:Y:S01]  /*0120*/  FFMA R7, R7, R6, R2 ;  /* 0x0000000607077223 */ /* 0x000fe20000000002 */
[----:B0-----:R-:W-:Y:S06]  /*0130*/  @!P0 BRA `(.L_x_43) ;  /* 0x00000000000c8947 */ /* 0x001fec0003800000 */
[----:B------:R-:W-:-:S07]  /*0140*/  MOV R2, 0x160 ;  /* 0x0000016000027802 */ /* 0x000fce0000000f00 */
[----:B------:R-:W-:Y:S05]  /*0150*/  CALL.REL.NOINC `($__internal_2_$__cuda_sm3x_div_rn_noftz_f32_slowpath) ;  /* 0x0000000000107944 */ /* 0x000fea0003c00000 */
[----:B------:R-:W-:-:S07]  /*0160*/  IMAD.MOV.U32 R7, RZ, RZ, R0 ;  /* 0x000000ffff077224 */ /* 0x000fce00078e0000 */
.L_x_43:
[----:B------:R-:W-:Y:S05]  /*0170*/  BSYNC.RECONVERGENT B0 ;  /* 0x0000000000007941 */ /* 0x000fea0003800200 */
.L_x_42:
[----:B------:R-:W-:Y:S01]  /*0180*/  STG.E desc[UR4][R4.64], R7 ;  /* 0x0000000704007986 */ /* 0x000fe2000c101904 */
[----:B------:R-:W-:Y:S05]  /*0190*/  EXIT ;  /* 0x000000000000794d */ /* 0x000fea0003800000 */
        .weak           $__internal_2_$__cuda_sm3x_div_rn_noftz_f32_slowpath
        .type           $__internal_2_$__cuda_sm3x_div_rn_noftz_f32_slowpath,@function
        .size           $__internal_2_$__cuda_sm3x_div_rn_noftz_f32_slowpath,(.L_x_62 - $__internal_2_$__cuda_sm3x_div_rn_noftz_f32_slowpath)
$__internal_2_$__cuda_sm3x_div_rn_noftz_f32_slowpath:
[--C-:B------:R-:W-:Y:S01]  /*01a0*/  SHF.R.U32.HI R7, RZ, 0x17, R3.reuse ;  /* 0x00000017ff077819 */ /* 0x100fe20000011603 */
[----:B------:R-:W-:Y:S01]  /*01b0*/  BSSY.RECONVERGENT B1, `(.L_x_44) ;  /* 0x0000064000017945 */ /* 0x000fe20003800200 */
[--C-:B------:R-:W-:Y:S01]  /*01c0*/  SHF.R.U32.HI R6, RZ, 0x17, R0.reuse ;  /* 0x00000017ff067819 */ /* 0x100fe20000011600 */
[----:B------:R-:W-:Y:S01]  /*01d0*/  IMAD.MOV.U32 R8, RZ, RZ, R0 ;  /* 0x000000ffff087224 */ /* 0x000fe200078e0000 */
[----:B------:R-:W-:Y:S01]  /*01e0*/  LOP3.LUT R7, R7, 0xff, RZ, 0xc0, !PT ;  /* 0x000000ff07077812 */ /* 0x000fe200078ec0ff */
[----:B------:R-:W-:Y:S01]  /*01f0*/  IMAD.MOV.U32 R9, RZ, RZ, R3 ;  /* 0x000000ffff097224 */ /* 0x000fe200078e0003 */
[----:B------:R-:W-:-:S03]  /*0200*/  LOP3.LUT R6, R6, 0xff, RZ, 0xc0, !PT ;  /* 0x000000ff06067812 */ /* 0x000fc600078ec0ff */
[----:B------:R-:W-:Y:S02]  /*0210*/  VIADD R12, R7, 0xffffffff ;  /* 0xffffffff070c7836 */ /* 0x000fe40000000000 */
[----:B------:R-:W-:-:S03]  /*0220*/  VIADD R11, R6, 0xffffffff ;  /* 0xffffffff060b7836 */ /* 0x000fc60000000000 */
[----:B------:R-:W-:-:S04]  /*0230*/  ISETP.GT.U32.AND P0, PT, R12, 0xfd, PT ;  /* 0x000000fd0c00780c */ /* 0x000fc80003f04070 */
[----:B------:R-:W-:-:S13]  /*0240*/  ISETP.GT.U32.OR P0, PT, R11, 0xfd, P0 ;  /* 0x000000fd0b00780c */ /* 0x000fda0000704470 */
[----:B------:R-:W-:Y:S01]  /*0250*/  @!P0 IMAD.MOV.U32 R10, RZ, RZ, RZ ;  /* 0x000000ffff0a8224 */ /* 0x000fe200078e00ff */
[----:B------:R-:W-:Y:S06]  /*0260*/  @!P0 BRA `(.L_x_45) ;  /* 0x00000000005c8947 */ /* 0x000fec0003800000 */
[----:B------:R-:W-:Y:S02]  /*0270*/  FSETP.GTU.FTZ.AND P0, PT, |R0|, +INF , PT ;  /* 0x7f8000000000780b */ /* 0x000fe40003f1c200 */
        /* <DEDUP_REMOVED lines=22> */
.L_x_45:
[----:B------:R-:W-:Y:S01]  /*03e0*/  LEA R0, R7, 0xc0800000, 0x17 ;  /* 0xc080000007007811 */ /* 0x000fe200078eb8ff */
[----:B------:R-:W-:Y:S01]  /*03f0*/  VIADD R6, R6, 0xffffff81 ;  /* 0xffffff8106067836 */ /* 0x000fe20000000000 */
[----:B------:R-:W-:Y:S03]  /*0400*/  BSSY.RECONVERGENT B2, `(.L_x_50) ;  /* 0x0000035000027945 */ /* 0x000fe60003800200 */
[----:B------:R-:W-:Y:S01]  /*0410*/  IMAD.IADD R9, R9, 0x1, -R0 ;  /* 0x0000000109097824 */ /* 0x000fe200078e0a00 */
[C---:B------:R-:W-:Y:S01]  /*0420*/  IADD3 R7, PT, PT, R6.reuse, 0x7f, -R7 ;  /* 0x0000007f06077810 */ /* 0x040fe20007ffe807 */
[----:B------:R-:W-:Y:S02]  /*0430*/  IMAD R0, R6, -0x800000, R8 ;  /* 0xff80000006007824 */ /* 0x000fe400078e0208 */
[----:B------:R-:W0:Y:S01]  /*0440*/  MUFU.RCP R3, R9 ;  /* 0x0000000900037308 */ /* 0x000e220000001000 */
[----:B------:R-:W-:Y:S01]  /*0450*/  FADD.FTZ R11, -R9, -RZ ;  /* 0x800000ff090b7221 */ /* 0x000fe20000010100 */
[----:B------:R-:W-:-:S03]  /*0460*/  IMAD.IADD R7, R7, 0x1, R10 ;  /* 0x0000000107077824 */ /* 0x000fc600078e020a */
        /* <DEDUP_REMOVED lines=42> */
.L_x_52:
[----:B------:R-:W-:-:S04]  /*0710*/  LOP3.LUT R0, R0, 0x80000000, RZ, 0xc0, !PT ;  /* 0x8000000000007812 */ /* 0x000fc800078ec0ff */
[----:B------:R-:W-:Y:S01]  /*0720*/  LOP3.LUT R0, R0, 0x7f800000, RZ, 0xfc, !PT ;  /* 0x7f80000000007812 */ /* 0x000fe200078efcff */
[----:B------:R-:W-:Y:S06]  /*0730*/  BRA `(.L_x_53) ;  /* 0x0000000000047947 */ /* 0x000fec0003800000 */
.L_x_51:
[----:B------:R-:W-:-:S07]  /*0740*/  IMAD R0, R7, 0x800000, R0 ;  /* 0x0080000007007824 */ /* 0x000fce00078e0200 */
.L_x_53:
[----:B------:R-:W-:Y:S05]  /*0750*/  BSYNC.RECONVERGENT B2 ;  /* 0x0000000000027941 */ /* 0x000fea0003800200 */
.L_x_50:
[----:B------:R-:W-:Y:S05]  /*0760*/  BRA `(.L_x_54) ;  /* 0x0000000000207947 */ /* 0x000fea0003800000 */
.L_x_49:
[----:B------:R-:W-:-:S04]  /*0770*/  LOP3.LUT R0, R9, 0x80000000, R8, 0x48, !PT ;  /* 0x8000000009007812 */ /* 0x000fc800078e4808 */
[----:B------:R-:W-:Y:S01]  /*0780*/  LOP3.LUT R0, R0, 0x7f800000, RZ, 0xfc, !PT ;  /* 0x7f80000000007812 */ /* 0x000fe200078efcff */
[----:B------:R-:W-:Y:S06]  /*0790*/  BRA `(.L_x_54) ;  /* 0x0000000000147947 */ /* 0x000fec0003800000 */
.L_x_48:
[----:B------:R-:W-:Y:S01]  /*07a0*/  LOP3.LUT R0, R9, 0x80000000, R8, 0x48, !PT ;  /* 0x8000000009007812 */ /* 0x000fe200078e4808 */
[----:B------:R-:W-:Y:S06]  /*07b0*/  BRA `(.L_x_54) ;  /* 0x00000000000c7947 */ /* 0x000fec0003800000 */
.L_x_47:
[----:B------:R-:W0:Y:S01]  /*07c0*/  MUFU.RSQ R0, -QNAN ;  /* 0xffc0000000007908 */ /* 0x000e220000001400 */
[----:B------:R-:W-:Y:S05]  /*07d0*/  BRA `(.L_x_54) ;  /* 0x0000000000047947 */ /* 0x000fea0003800000 */
.L_x_46:
[----:B------:R-:W-:-:S07]  /*07e0*/  FADD.FTZ R0, R0, R3 ;  /* 0x0000000300007221 */ /* 0x000fce0000010000 */
.L_x_54:
[----:B------:R-:W-:Y:S05]  /*07f0*/  BSYNC.RECONVERGENT B1 ;  /* 0x0000000000017941 */ /* 0x000fea0003800200 */
.L_x_44:
[----:B------:R-:W-:-:S04]  /*0800*/  IMAD.MOV.U32 R3, RZ, RZ, 0x0 ;  /* 0x00000000ff037424 */ /* 0x000fc800078e00ff */
[----:B0-----:R-:W-:Y:S05]  /*0810*/  RET.REL.NODEC R2 `(_Z7avg_divPfj) ;  /* 0xfffffff402f87950 */ /* 0x001fea0003c3ffff */
.L_x_55:
        /* <DEDUP_REMOVED lines=14> */
.L_x_62:


//--------------------- .text._Z16parallel_col_sumPKiPfS1_j --------------------------
	.section	.text._Z16parallel_col_sumPKiPfS1_j,"ax",@progbits
	.align	128
        .global         _Z16parallel_col_sumPKiPfS1_j
        .type           _Z16parallel_col_sumPKiPfS1_j,@function
        .size           _Z16parallel_col_sumPKiPfS1_j,(.L_x_66 - _Z16parallel_col_sumPKiPfS1_j)
        .other          _Z16parallel_col_sumPKiPfS1_j,@"STO_CUDA_ENTRY STV_DEFAULT"
_Z16parallel_col_sumPKiPfS1_j:
.text._Z16parallel_col_sumPKiPfS1_j:
[----:B------:R-:W-:Y:S01]  /*0000*/  LDC R1, c[0x0][0x37c] ;  /* 0x0000df00ff017b82 */ /* 0x000fe20000000800 */
[----:B------:R-:W0:Y:S07]  /*0010*/  S2R R9, SR_CTAID.X ;  /* 0x0000000000097919 */ /* 0x000e2e0000002500 */
[----:B------:R-:W1:Y:S01]  /*0020*/  S2UR UR9, SR_CTAID.Y ;  /* 0x00000000000979c3 */ /* 0x000e620000002600 */
[----:B------:R-:W1:Y:S01]  /*0030*/  LDCU.64 UR6, c[0x0][0x388] ;  /* 0x00007100ff0677ac */ /* 0x000e620008000a00 */
[----:B------:R-:W-:Y:S01]  /*0040*/  CS2R R2, SRZ ;  /* 0x0000000000027805 */ /* 0x000fe2000001ff00 */
[----:B------:R-:W2:Y:S01]  /*0050*/  S2R R0, SR_TID.X ;  /* 0x0000000000007919 */ /* 0x000ea20000002100 */
[----:B------:R-:W-:Y:S01]  /*0060*/  CS2R R4, SRZ ;  /* 0x0000000000047805 */ /* 0x000fe2000001ff00 */
[----:B------:R-:W-:Y:S01]  /*0070*/  UMOV UR5, 0x400 ;  /* 0x0000040000057882 */ /* 0x000fe20000000000 */
[----:B------:R-:W-:Y:S01]  /*0080*/  CS2R R6, SRZ ;  /* 0x0000000000067805 */ /* 0x000fe2000001ff00 */
[----:B------:R-:W-:Y:S01]  /*0090*/  IMAD.MOV.U32 R8, RZ, RZ, RZ ;  /* 0x000000ffff087224 */ /* 0x000fe200078e00ff */
[----:B------:R-:W3:Y:S01]  /*00a0*/  LDC R11, c[0x0][0x398] ;  /* 0x0000e600ff0b7b82 */ /* 0x000ee20000000800 */
[----:B------:R-:W-:Y:S01]  /*00b0*/  IMAD.MOV.U32 R10, RZ, RZ, RZ ;  /* 0x000000ffff0a7224 */ /* 0x000fe200078e00ff */
[----:B------:R-:W4:Y:S01]  /*00c0*/  LDCU.64 UR10, c[0x0][0x358] ;  /* 0x00006b00ff0a77ac */ /* 0x000f220008000a00 */
[----:B------:R-:W-:Y:S01]  /*00d0*/  UMOV UR4, URZ ;  /* 0x000000ff00047c82 */ /* 0x000fe20008000000 */
[----:B------:R-:W2:Y:S04]  /*00e0*/  LDCU UR12, c[0x0][0x398] ;  /* 0x00007300ff0c77ac */ /* 0x000ea80008000800 */
[----:B------:R-:W5:Y:S08]  /*00f0*/  S2UR UR8, SR_CgaCtaId ;  /* 0x00000000000879c3 */ /* 0x000f700000008800 */
[----:B------:R-:W4:Y:S01]  /*0100*/  LDC.64 R12, c[0x0][0x380] ;  /* 0x0000e000ff0c7b82 */ /* 0x000f220000000a00 */
[----:B-1----:R-:W-:Y:S01]  /*0110*/  UIMAD.WIDE.U32 UR6, UR9, 0x100, UR6 ;  /* 0x00000100090678a5 */ /* 0x002fe2000f8e0006 */
[----:B0-----:R-:W-:-:S02]  /*0120*/  IMAD.SHL.U32 R9, R9, 0x200, RZ ;  /* 0x0000020009097824 */ /* 0x001fc400078e00ff */
[----:B---3--:R-:W-:-:S04]  /*0130*/  IMAD R11, R11, UR9, RZ ;  /* 0x000000090b0b7c24 */ /* 0x008fc8000f8e02ff */
[----:B--2---:R-:W-:Y:S01]  /*0140*/  IMAD R14, R11, 0x40, R0 ;  /* 0x000000400b0e7824 */ /* 0x004fe200078e0200 */
[----:B-----5:R-:W-:-:S04]  /*0150*/  ULEA UR5, UR8, UR5, 0x18 ;  /* 0x0000000508057291 */ /* 0x020fc8000f8ec0ff */
[----:B------:R-:W-:Y:S02]  /*0160*/  IADD3 R23, PT, PT, R14, 0x100, R9 ;  /* 0x000001000e177810 */ /* 0x000fe40007ffe009 */
[----:B------:R-:W-:-:S07]  /*0170*/  LEA R11, R0, UR5, 0x2 ;  /* 0x00000005000b7c11 */ /* 0x000fce000f8e10ff */
.L_x_58:
[C---:B------:R-:W-:Y:S01]  /*0180*/  IADD3 R17, PT, PT, R23.reuse, -0x100, RZ ;  /* 0xffffff0017117810 */ /* 0x040fe20007ffe0ff */
[C---:B01--4-:R-:W-:Y:S01]  /*0190*/  IMAD.WIDE.U32 R14, R23.reuse, 0x4, R12 ;  /* 0x00000004170e7825 */ /* 0x053fe200078e000c */
[----:B------:R-:W-:-:S03]  /*01a0*/  IADD3 R21, PT, PT, R23, 0x40, RZ ;  /* 0x0000004017157810 */ /* 0x000fc60007ffe0ff */
[----:B------:R-:W-:Y:S01]  /*01b0*/  IMAD.WIDE.U32 R16, R17, 0x4, R12 ;  /* 0x0000000411107825 */ /* 0x000fe200078e000c */
[----:B------:R0:W2:Y:S03]  /*01c0*/  LDG.E R22, desc[UR10][R14.64] ;  /* 0x0000000a0e167981 */ /* 0x0000a6000c1e1900 */
[C---:B------:R-:W-:Y:S01]  /*01d0*/  VIADD R19, R23.reuse, 0xffffff40 ;  /* 0xffffff4017137836 */ /* 0x040fe20000000000 */
[----:B------:R1:W3:Y:S01]  /*01e0*/  LDG.E R28, desc[UR10][R16.64] ;  /* 0x0000000a101c7981 */ /* 0x0002e2000c1e1900 */
[C---:B------:R-:W-:Y:S02]  /*01f0*/  VIADD R27, R23.reuse, 0xffffff80 ;  /* 0xffffff80171b7836 */ /* 0x040fe40000000000 */
[C---:B------:R-:W-:Y:S02]  /*0200*/  VIADD R25, R23.reuse, 0xffffffc0 ;  /* 0xffffffc017197836 */ /* 0x040fe40000000000 */
[----:B------:R-:W-:-:S02]  /*0210*/  VIADD R29, R23, 0xc0 ;  /* 0x000000c0171d7836 */ /* 0x000fc40000000000 */
[----:B0-----:R-:W-:Y:S02]  /*0220*/  VIADD R15, R23, 0x80 ;  /* 0x00000080170f7836 */ /* 0x001fe40000000000 */
[----:B------:R-:W-:-:S04]  /*0230*/  IMAD.WIDE.U32 R18, R19, 0x4, R12 ;  /* 0x0000000413127825 */ /* 0x000fc800078e000c */
[--C-:B------:R-:W-:Y:S02]  /*0240*/  IMAD.WIDE.U32 R26, R27, 0x4, R12.reuse ;  /* 0x000000041b1a7825 */ /* 0x100fe400078e000c */
[----:B------:R0:W4:Y:S02]  /*0250*/  LDG.E R18, desc[UR10][R18.64] ;  /* 0x0000000a12127981 */ /* 0x000124000c1e1900 */
[--C-:B------:R-:W-:Y:S02]  /*0260*/  IMAD.WIDE.U32 R24, R25, 0x4, R12.reuse ;  /* 0x0000000419187825 */ /* 0x100fe400078e000c */
[----:B------:R5:W4:Y:S02]  /*0270*/  LDG.E R26, desc[UR10][R26.64] ;  /* 0x0000000a1a1a7981 */ /* 0x000b24000c1e1900 */
[--C-:B------:R-:W-:Y:S02]  /*0280*/  IMAD.WIDE.U32 R14, R15, 0x4, R12.reuse ;  /* 0x000000040f0e7825 */ /* 0x100fe400078e000c */
[----:B------:R-:W4:Y:S02]  /*0290*/  LDG.E R24, desc[UR10][R24.64] ;  /* 0x0000000a18187981 */ /* 0x000f24000c1e1900 */
[----:B-1----:R-:W-:-:S02]  /*02a0*/  IMAD.WIDE.U32 R16, R29, 0x4, R12 ;  /* 0x000000041d107825 */ /* 0x002fc400078e000c */
[----:B------:R1:W4:Y:S02]  /*02b0*/  LDG.E R14, desc[UR10][R14.64] ;  /* 0x0000000a0e0e7981 */ /* 0x000324000c1e1900 */
[----:B------:R-:W-:Y:S02]  /*02c0*/  IMAD.WIDE.U32 R20, R21, 0x4, R12 ;  /* 0x0000000415147825 */ /* 0x000fe400078e000c */
[----:B------:R-:W4:Y:S04]  /*02d0*/  LDG.E R16, desc[UR10][R16.64] ;  /* 0x0000000a10107981 */ /* 0x000f28000c1e1900 */
[----:B------:R-:W4:Y:S01]  /*02e0*/  LDG.E R29, desc[UR10][R20.64] ;  /* 0x0000000a141d7981 */ /* 0x000f22000c1e1900 */
[----:B0-----:R-:W1:Y:S01]  /*02f0*/  S2R R19, SR_CgaCtaId ;  /* 0x0000000000137919 */ /* 0x001e620000008800 */
[----:B------:R-:W-:-:S02]  /*0300*/  ISETP.NE.AND P0, PT, R0, RZ, PT ;  /* 0x000000ff0000720c */ /* 0x000fc40003f05270 */
[----:B-----5:R-:W-:-:S11]  /*0310*/  MOV R27, 0x400 ;  /* 0x00000400001b7802 */ /* 0x020fd60000000f00 */
[----:B-1----:R-:W-:Y:S01]  /*0320*/  @!P0 LEA R15, R19, R27, 0x18 ;  /* 0x0000001b130f8211 */ /* 0x002fe200078ec0ff */
[----:B------:R-:W-:Y:S02]  /*0330*/  VOTEU.ANY UR5, UPT, PT ;  /* 0x0000000000057886 */ /* 0x000fe400038e0100 */
[----:B------:R-:W-:Y:S02]  /*0340*/  UFLO.U32 UR5, UR5 ;  /* 0x00000005000572bd */ /* 0x000fe400080e0000 */
[----:B------:R-:W-:Y:S01]  /*0350*/  UIADD3 UR4, UPT, UPT, UR4, 0x1, URZ ;  /* 0x0000000104047890 */ /* 0x000fe2000fffe0ff */
[----:B------:R-:W-:Y:S03]  /*0360*/  BSSY.RECONVERGENT B0, `(.L_x_56) ;  /* 0x0000028000007945 */ /* 0x000fe60003800200 */
[----:B------:R-:W-:Y:S01]  /*0370*/  UISETP.NE.AND UP1, UPT, UR4, 0x40, UPT ;  /* 0x000000400400788c */ /* 0x000fe2000bf25270 */
[----:B--2---:R-:W-:Y:S04]  /*0380*/  STS [R11+0x400], R22 ;  /* 0x000400160b007388 */ /* 0x004fe80000000800 */
[----:B---3--:R-:W-:Y:S04]  /*0390*/  STS [R11], R28 ;  /* 0x0000001c0b007388 */ /* 0x008fe80000000800 */
[----:B----4-:R-:W-:Y:S04]  /*03a0*/  STS [R11+0x100], R18 ;  /* 0x000100120b007388 */ /* 0x010fe80000000800 */
[----:B------:R-:W-:Y:S04]  /*03b0*/  STS [R11+0x200], R26 ;  /* 0x0002001a0b007388 */ /* 0x000fe80000000800 */
[----:B------:R-:W-:Y:S04]  /*03c0*/  STS [R11+0x300], R24 ;  /* 0x000300180b007388 */ /* 0x000fe80000000800 */
[----:B------:R-:W-:Y:S04]  /*03d0*/  STS [R11+0x600], R14 ;  /* 0x0006000e0b007388 */ /* 0x000fe80000000800 */
[----:B------:R-:W-:Y:S04]  /*03e0*/  STS [R11+0x700], R16 ;  /* 0x000700100b007388 */ /* 0x000fe80000000800 */
[----:B------:R-:W-:Y:S04]  /*03f0*/  STS [R11+0x500], R29 ;  /* 0x0005001d0b007388 */ /* 0x000fe80000000800 */
[----:B------:R0:W-:Y:S01]  /*0400*/  @!P0 STS [R15+0x800], RZ ;  /* 0x000800ff0f008388 */ /* 0x0001e20000000800 */
[----:B------:R-:W-:Y:S06]  /*0410*/  BAR.SYNC.DEFER_BLOCKING 0x0 ;  /* 0x0000000000007b1d */ /* 0x000fec0000010000 */
[----:B------:R-:W-:Y:S04]  /*0420*/  LDS R17, [R11] ;  /* 0x000000000b117984 */ /* 0x000fe80000000800 */
[----:B------:R-:W-:Y:S04]  /*0430*/  LDS R16, [R11+0x100] ;  /* 0x000100000b107984 */ /* 0x000fe80000000800 */
[----:B------:R-:W1:Y:S04]  /*0440*/  LDS R18, [R11+0x200] ;  /* 0x000200000b127984 */ /* 0x000e680000000800 */
[----:B------:R-:W-:Y:S04]  /*0450*/  LDS R21, [R11+0x300] ;  /* 0x000300000b157984 */ /* 0x000fe80000000800 */
[----:B------:R-:W2:Y:S04]  /*0460*/  LDS R20, [R11+0x400] ;  /* 0x000400000b147984 */ /* 0x000ea80000000800 */
[----:B------:R-:W-:Y:S04]  /*0470*/  LDS R25, [R11+0x500] ;  /* 0x000500000b197984 */ /* 0x000fe80000000800 */
[----:B------:R-:W3:Y:S04]  /*0480*/  LDS R22, [R11+0x600] ;  /* 0x000600000b167984 */ /* 0x000ee80000000800 */
[----:B------:R-:W4:Y:S01]  /*0490*/  LDS R29, [R11+0x700] ;  /* 0x000700000b1d7984 */ /* 0x000f220000000800 */
[----:B0-----:R-:W0:Y:S01]  /*04a0*/  S2R R15, SR_LANEID ;  /* 0x00000000000f7919 */ /* 0x001e220000000000 */
[----:B-1----:R-:W-:-:S04]  /*04b0*/  IADD3 R14, PT, PT, R18, R16, R17 ;  /* 0x00000010120e7210 */ /* 0x002fc80007ffe011 */
[----:B--2---:R-:W-:-:S04]  /*04c0*/  IADD3 R14, PT, PT, R20, R21, R14 ;  /* 0x00000015140e7210 */ /* 0x004fc80007ffe00e */
[----:B---3--:R-:W-:-:S05]  /*04d0*/  IADD3 R14, PT, PT, R22, R25, R14 ;  /* 0x00000019160e7210 */ /* 0x008fca0007ffe00e */
[----:B----4-:R-:W-:-:S04]  /*04e0*/  IMAD.IADD R14, R14, 0x1, R29 ;  /* 0x000000010e0e7824 */ /* 0x010fc800078e021d */
[----:B------:R-:W1:Y:S08]  /*04f0*/  REDUX.SUM UR8, R14 ;  /* 0x000000000e0873c4 */ /* 0x000e70000000c000 */
[----:B------:R-:W-:Y:S01]  /*0500*/  BAR.SYNC.DEFER_BLOCKING 0x0 ;  /* 0x0000000000007b1d */ /* 0x000fe20000010000 */
[----:B0-----:R-:W-:Y:S02]  /*0510*/  ISETP.EQ.U32.AND P1, PT, R15, UR5, PT ;  /* 0x000000050f007c0c */ /* 0x001fe4000bf22070 */
[----:B------:R-:W-:-:S04]  /*0520*/  IADD3 R24, PT, PT, R27, 0x800, RZ ;  /* 0x000008001b187810 */ /* 0x000fc80007ffe0ff */
[----:B------:R-:W-:Y:S01]  /*0530*/  LEA R24, R19, R24, 0x18 ;  /* 0x0000001813187211 */ /* 0x000fe200078ec0ff */
[----:B-1----:R-:W-:-:S06]  /*0540*/  IMAD.U32 R15, RZ, RZ, UR8 ;  /* 0x00000008ff0f7e24 */ /* 0x002fcc000f8e00ff */
[----:B------:R0:W-:Y:S01]  /*0550*/  @P1 ATOMS.ADD RZ, [R24], R15 ;  /* 0x0000000f18ff138c */ /* 0x0001e20000000000 */
[----:B------:R-:W-:Y:S06]  /*0560*/  BAR.SYNC.DEFER_BLOCKING 0x0 ;  /* 0x0000000000007b1d */ /* 0x000fec0000010000 */
[----:B------:R-:W-:Y:S05]  /*0570*/  @P0 BRA `(.L_x_57) ;  /* 0x0000000000180947 */ /* 0x000fea0003800000 */
[----:B------:R-:W-:Y:S01]  /*0580*/  LEA R27, R19, R27, 0x18 ;  /* 0x0000001b131b7211 */ /* 0x000fe200078ec0ff */
[----:B------:R-:W-:Y:S02]  /*0590*/  IMAD.U32 R14, RZ, RZ, UR6 ;  /* 0x00000006ff0e7e24 */ /* 0x000fe4000f8e00ff */
[----:B0-----:R-:W-:Y:S02]  /*05a0*/  IMAD.U32 R15, RZ, RZ, UR7 ;  /* 0x00000007ff0f7e24 */ /* 0x001fe4000f8e00ff */
[----:B------:R-:W0:Y:S02]  /*05b0*/  LDS R19, [R27+0x800] ;  /* 0x000800001b137984 */ /* 0x000e240000000800 */
[----:B0-----:R-:W-:-:S05]  /*05c0*/  I2FP.F32.S32 R19, R19 ;  /* 0x0000001300137245 */ /* 0x001fca0000201400 */
[----:B------:R1:W-:Y:S02]  /*05d0*/  REDG.E.ADD.F32.FTZ.RN.STRONG.GPU desc[UR10][R14.64], R19 ;  /* 0x000000130e0079a6 */ /* 0x0003e4000c12f30a */
.L_x_57:
[----:B------:R-:W-:Y:S05]  /*05e0*/  BSYNC.RECONVERGENT B0 ;  /* 0x0000000000007941 */ /* 0x000fea0003800200 */
.L_x_56:
[----:B------:R-:W-:Y:S01]  /*05f0*/  BAR.SYNC.DEFER_BLOCKING 0x0 ;  /* 0x0000000000007b1d */ /* 0x000fe20000010000 */
[----:B------:R-:W-:Y:S01]  /*0600*/  UIADD3 UR6, UP0, UPT, UR6, 0x4, URZ ;  /* 0x0000000406067890 */ /* 0x000fe2000ff1e0ff */
[----:B------:R-:W-:Y:S01]  /*0610*/  IADD3 R10, PT, PT, R17, R10, RZ ;  /* 0x0000000a110a7210 */ /* 0x000fe20007ffe0ff */
[----:B------:R-:W-:Y:S01]  /*0620*/  IMAD.IADD R8, R16, 0x1, R8 ;  /* 0x0000000110087824 */ /* 0x000fe200078e0208 */
[----:B------:R-:W-:Y:S01]  /*0630*/  IADD3 R5, PT, PT, R20, R5, RZ ;  /* 0x0000000514057210 */ /* 0x000fe20007ffe0ff */
[----:B------:R-:W-:Y:S01]  /*0640*/  IMAD.IADD R7, R18, 0x1, R7 ;  /* 0x0000000112077824 */ /* 0x000fe200078e0207 */
[----:B------:R-:W-:Y:S01]  /*0650*/  IADD3 R23, PT, PT, R23, UR12, RZ ;  /* 0x0000000c17177c10 */ /* 0x000fe2000fffe0ff */
[----:B------:R-:W-:Y:S01]  /*0660*/  IMAD.IADD R6, R21, 0x1, R6 ;  /* 0x0000000115067824 */ /* 0x000fe200078e0206 */
[----:B------:R-:W-:Y:S01]  /*0670*/  UIADD3.X UR7, UPT, UPT, URZ, UR7, URZ, UP0, !UPT ;  /* 0x00000007ff077290 */ /* 0x000fe200087fe4ff */
[----:B------:R-:W-:Y:S02]  /*0680*/  IMAD.IADD R4, R25, 0x1, R4 ;  /* 0x0000000119047824 */ /* 0x000fe400078e0204 */
[----:B------:R-:W-:-:S02]  /*0690*/  IMAD.IADD R3, R22, 0x1, R3 ;  /* 0x0000000116037824 */ /* 0x000fc400078e0203 */
[----:B------:R-:W-:Y:S01]  /*06a0*/  IMAD.IADD R2, R29, 0x1, R2 ;  /* 0x000000011d027824 */ /* 0x000fe200078e0202 */
[----:B------:R-:W-:Y:S06]  /*06b0*/  BRA.U UP1, `(.L_x_58) ;  /* 0xfffffff901b07547 */ /* 0x000fec000b83ffff */
[----:B------:R-:W2:Y:S01]  /*06c0*/  LDCU.64 UR8, c[0x0][0x390] ;  /* 0x00007200ff0877ac */ /* 0x000ea20008000a00 */
[----:B------:R-:W-:Y:S02]  /*06d0*/  IADD3 R0, P0, PT, R9, R0, RZ ;  /* 0x0000000009007210 */ /* 0x000fe40007f1e0ff */
[----:B------:R-:W-:Y:S02]  /*06e0*/  I2FP.F32.S32 R11, R8 ;  /* 0x00000008000b7245 */ /* 0x000fe40000201400 */
[----:B------:R-:W-:Y:S01]  /*06f0*/  I2FP.F32.S32 R7, R7 ;  /* 0x0000000700077245 */ /* 0x000fe20000201400 */
[----:B------:R-:W-:Y:S01]  /*0700*/  IMAD.X R9, RZ, RZ, RZ, P0 ;  /* 0x000000ffff097224 */ /* 0x000fe200000e06ff */
[----:B01----:R-:W-:Y:S02]  /*0710*/  I2FP.F32.S32 R15, R6 ;  /* 0x00000006000f7245 */ /* 0x003fe40000201400 */
[----:B------:R-:W-:Y:S02]  /*0720*/  I2FP.F32.S32 R5, R5 ;  /* 0x0000000500057245 */ /* 0x000fe40000201400 */
[----:B--2---:R-:W-:-:S04]  /*0730*/  LEA R12, P0, R0, UR8, 0x2 ;  /* 0x00000008000c7c11 */ /* 0x004fc8000f8010ff */
[----:B------:R-:W-:Y:S02]  /*0740*/  LEA.HI.X R13, R0, UR9, R9, 0x2, P0 ;  /* 0x00000009000d7c11 */ /* 0x000fe400080f1409 */
[----:B------:R-:W-:Y:S02]  /*0750*/  I2FP.F32.S32 R9, R10 ;  /* 0x0000000a00097245 */ /* 0x000fe40000201400 */
[----:B------:R-:W-:Y:S02]  /*0760*/  I2FP.F32.S32 R17, R4 ;  /* 0x0000000400117245 */ /* 0x000fe40000201400 */
[----:B------:R-:W-:Y:S01]  /*0770*/  I2FP.F32.S32 R3, R3 ;  /* 0x0000000300037245 */ /* 0x000fe20000201400 */
[----:B------:R-:W-:Y:S01]  /*0780*/  REDG.E.ADD.F32.FTZ.RN.STRONG.GPU desc[UR10][R12.64], R9 ;  /* 0x000000090c0079a6 */ /* 0x000fe2000c12f30a */
[----:B------:R-:W-:-:S03]  /*0790*/  I2FP.F32.S32 R19, R2 ;  /* 0x0000000200137245 */ /* 0x000fc60000201400 */
[----:B------:R-:W-:Y:S04]  /*07a0*/  REDG.E.ADD.F32.FTZ.RN.STRONG.GPU desc[UR10][R12.64+0x100], R11 ;  /* 0x0001000b0c0079a6 */ /* 0x000fe8000c12f30a */
[----:B------:R-:W-:Y:S04]  /*07b0*/  REDG.E.ADD.F32.FTZ.RN.STRONG.GPU desc[UR10][R12.64+0x200], R7 ;  /* 0x000200070c0079a6 */ /* 0x000fe8000c12f30a */
[----:B------:R-:W-:Y:S04]  /*07c0*/  REDG.E.ADD.F32.FTZ.RN.STRONG.GPU desc[UR10][R12.64+0x300], R15 ;  /* 0x0003000f0c0079a6 */ /* 0x000fe8000c12f30a */
[----:B------:R-:W-:Y:S04]  /*07d0*/  REDG.E.ADD.F32.FTZ.RN.STRONG.GPU desc[UR10][R12.64+0x400], R5 ;  /* 0x000400050c0079a6 */ /* 0x000fe8000c12f30a */
[----:B------:R-:W-:Y:S04]  /*07e0*/  REDG.E.ADD.F32.FTZ.RN.STRONG.GPU desc[UR10][R12.64+0x500], R17 ;  /* 0x000500110c0079a6 */ /* 0x000fe8000c12f30a */
[----:B------:R-:W-:Y:S04]  /*07f0*/  REDG.E.ADD.F32.FTZ.RN.STRONG.GPU desc[UR10][R12.64+0x600], R3 ;  /* 0x000600030c0079a6 */ /* 0x000fe8000c12f30a */
[----:B------:R-:W-:Y:S01]  /*0800*/  REDG.E.ADD.F32.FTZ.RN.STRONG.GPU desc[UR10][R12.64+0x700], R19 ;  /* 0x000700130c0079a6 */ /* 0x000fe2000c12f30a */
[----:B------:R-:W-:Y:S05]  /*0810*/  EXIT ;  /* 0x000000000000794d */ /* 0x000fea0003800000 */
.L_x_59:
        /* <DEDUP_REMOVED lines=14> */
.L_x_66:


//--------------------- .nv.shared.reserved.0     --------------------------
	.section	.nv.shared.reserved.0,"aw",@nobits
	.weak		__nv_reservedSMEM_offset_0_alias
	.size		__nv_reservedSMEM_offset_0_alias, 0, 64
	.other		__nv_reservedSMEM_offset_0_alias,@"STO_CUDA_RESERVED_SHARED STV_DEFAULT"
__nv_reservedSMEM_offset_0_alias:
	.zero		0
	.zero		64


//--------------------- .nv.shared._Z16parallel_col_sumPKiPfS1_j --------------------------
	.section	.nv.shared._Z16parallel_col_sumPKiPfS1_j,"aw",@nobits
	.sectionflags	@""
	.align	4
.nv.shared._Z16parallel_col_sumPKiPfS1_j:
	.zero		3076


//--------------------- .nv.constant0._Z7row_sumPKiPfi --------------------------
	.section	.nv.constant0._Z7row_sumPKiPfi,"a",@progbits
	.sectionflags	@""
	.align	4
.nv.constant0._Z7row_sumPKiPfi:
	.zero		916


//--------------------- .nv.constant0._Z7col_sumPKiPfii --------------------------
	.section	.nv.constant0._Z7col_sumPKiPfii,"a",@progbits
	.sectionflags	@""
	.align	4
.nv.constant0._Z7col_sumPKiPfii:
	.zero		920


//--------------------- .nv.constant0._Z7avg_divPfj --------------------------
	.section	.nv.constant0._Z7avg_divPfj,"a",@progbits
	.sectionflags	@""
	.align	4
.nv.constant0._Z7avg_divPfj:
	.zero		908


//--------------------- .nv.constant0._Z16parallel_col_sumPKiPfS1_j --------------------------
	.section	.nv.constant0._Z16parallel_col_sumPKiPfS1_j,"a",@progbits
	.sectionflags	@""
	.align	4
.nv.constant0._Z16parallel_col_sumPKiPfS1_j:
	.zero		924


//--------------------- SYMBOLS --------------------------

	.type		.nv.reservedSmem.offset0,@object
	.size		.nv.reservedSmem.offset0,0x4
	.type		.nv.reservedSmem.cap,@object
	.size		.nv.reservedSmem.cap,0x4
